	.target	sm_100a

	.elftype	@"ET_EXEC"


//--------------------- .note.nv.tkinfo           --------------------------
	.section	.note.nv.tkinfo,"",@"SHT_NOTE"
	.sectionflags	@"SHF_NOTE_NV_TKINFO"
	.tkinfo
        /*0018*/ 	.word	0x00000002
        /*0030*/ 	.string	""
        /*0030*/ 	.string	"ptxas"
        /*0030*/ 	.string	"Cuda compilation tools, release 13.0, V13.0.88"
        /*0030*/ 	.string	"Build cuda_13.0.r13.0/compiler.36424714_0"
        /*0030*/ 	.string	"-arch sm_100a -m 64 "



//--------------------- .note.nv.cuinfo           --------------------------
	.section	.note.nv.cuinfo,"",@"SHT_NOTE"
	.sectionflags	@"SHF_NOTE_NV_CUINFO"
        /*0018*/ 	.short	0x0002
        /*001a*/ 	.short	0x0064
        /*001c*/ 	.short	0x0082
	.zero		2


//--------------------- .nv.info                  --------------------------
	.section	.nv.info,"",@"SHT_CUDA_INFO"
	.align	4


	//----- nvinfo : EIATTR_REGCOUNT
	.align		4
        /*0000*/ 	.byte	0x04, 0x2f
        /*0002*/ 	.short	(.L_19 - .L_18)
	.align		4
.L_18:
        /*0004*/ 	.word	index@(_ZN7cutlass13device_kernelINS_4gemm6kernel13GemmUniversalIN4cute5tupleIJiiiiEEENS1_10collective13CollectiveMmaINS1_35MainloopSm100TmaUmmaWarpSpecializedILi4ELi2ELi4ENS5_IJNS4_1CILi2EEESB_NSA_ILi1EEEEEEEENS5_IJNSA_ILi64EEENSA_ILi128EEESG_EEENS_12float_e4m3_tENS5_IJlSC_lEEESI_SJ_NS4_8TiledMMAINS4_8MMA_AtomIJNS4_10MMA_TraitsINS4_19SM100_MMA_F8F6F4_SSEJSI_SI_fSF_SG_NS4_17integral_constantINS4_4UMMA5MajorELSQ_0EEESR_NSO_INSP_7ScaleInELSS_0EEEST_EEEEEENS4_6LayoutINS5_IJSC_SC_SC_EEENS5_IJNSA_ILi0EEESY_SY_EEEEENS5_IJNS4_10UnderscoreES11_S11_EEEEENS4_23SM90_TMA_LOAD_MULTICASTENS4_14ComposedLayoutINS4_7SwizzleILi3ELi4ELi3EEENS4_18smem_ptr_flag_bitsILi8EEENSW_INS5_IJNSA_ILi8EEESG_EEENS5_IJSG_SC_EEEEEEEvNS4_8identityES14_S1E_vS1F_EENS_8epilogue10collective18CollectiveEpilogueINS1H_23Sm100TmaWarpSpecializedILi2ELi2ELi32ELb0ELb0EEEJSH_NS5_IJNSW_ISF_SC_EES1M_EEESI_SJ_SI_SJ_NS1H_6fusion15FusionCallbacksIS1L_NS1O_17LinearCombinationISI_fSI_fLNS_15FloatRoundStyleE2EEESH_S1N_JEEENS4_5SM1004TMEM4LOAD26SM100_TMEM_LOAD_16dp32b32xENS4_13SM90_TMA_LOADENS15_INS16_ILi2ELi4ELi3EEES19_NSW_INS5_IJS1A_SF_EEENS5_IJSF_SC_EEEEEEENS4_39AutoVectorizingCopyWithAssumedAlignmentILi128EEENS4_14SM90_TMA_STOREES23_S25_S25_EEEvvEEEEvNT_6ParamsE)
        /*0008*/ 	.word	0x00000072


	//----- nvinfo : EIATTR_FRAME_SIZE
	.align		4
.L_19:
        /*000c*/ 	.byte	0x04, 0x11
        /*000e*/ 	.short	(.L_21 - .L_20)
	.align		4
.L_20:
        /*0010*/ 	.word	index@($__internal_2_$__cuda_sm10x_tcgen05_guardrail_trap_unallocated_columns_being_dealloced)
        /*0014*/ 	.word	0x00000000


	//----- nvinfo : EIATTR_FRAME_SIZE
	.align		4
.L_21:
        /*0018*/ 	.byte	0x04, 0x11
        /*001a*/ 	.short	(.L_23 - .L_22)
	.align		4
.L_22:
        /*001c*/ 	.word	index@($__internal_1_$__cuda_sm10x_tcgen05_guardrail_trap_phase_invalid_during_alloc)
        /*0020*/ 	.word	0x00000000


	//----- nvinfo : EIATTR_FRAME_SIZE
	.align		4
.L_23:
        /*0024*/ 	.byte	0x04, 0x11
        /*0026*/ 	.short	(.L_25 - .L_24)
	.align		4
.L_24:
        /*0028*/ 	.word	index@($__internal_0_$__cuda_sm10x_tcgen05_guardrail_trap_col_being_dealloced_not_returned_by_alloc)
        /*002c*/ 	.word	0x00000000


	//----- nvinfo : EIATTR_FRAME_SIZE
	.align		4
.L_25:
        /*0030*/ 	.byte	0x04, 0x11
        /*0032*/ 	.short	(.L_27 - .L_26)
	.align		4
.L_26:
        /*0034*/ 	.word	index@(_ZN7cutlass13device_kernelINS_4gemm6kernel13GemmUniversalIN4cute5tupleIJiiiiEEENS1_10collective13CollectiveMmaINS1_35MainloopSm100TmaUmmaWarpSpecializedILi4ELi2ELi4ENS5_IJNS4_1CILi2EEESB_NSA_ILi1EEEEEEEENS5_IJNSA_ILi64EEENSA_ILi128EEESG_EEENS_12float_e4m3_tENS5_IJlSC_lEEESI_SJ_NS4_8TiledMMAINS4_8MMA_AtomIJNS4_10MMA_TraitsINS4_19SM100_MMA_F8F6F4_SSEJSI_SI_fSF_SG_NS4_17integral_constantINS4_4UMMA5MajorELSQ_0EEESR_NSO_INSP_7ScaleInELSS_0EEEST_EEEEEENS4_6LayoutINS5_IJSC_SC_SC_EEENS5_IJNSA_ILi0EEESY_SY_EEEEENS5_IJNS4_10UnderscoreES11_S11_EEEEENS4_23SM90_TMA_LOAD_MULTICASTENS4_14ComposedLayoutINS4_7SwizzleILi3ELi4ELi3EEENS4_18smem_ptr_flag_bitsILi8EEENSW_INS5_IJNSA_ILi8EEESG_EEENS5_IJSG_SC_EEEEEEEvNS4_8identityES14_S1E_vS1F_EENS_8epilogue10collective18CollectiveEpilogueINS1H_23Sm100TmaWarpSpecializedILi2ELi2ELi32ELb0ELb0EEEJSH_NS5_IJNSW_ISF_SC_EES1M_EEESI_SJ_SI_SJ_NS1H_6fusion15FusionCallbacksIS1L_NS1O_17LinearCombinationISI_fSI_fLNS_15FloatRoundStyleE2EEESH_S1N_JEEENS4_5SM1004TMEM4LOAD26SM100_TMEM_LOAD_16dp32b32xENS4_13SM90_TMA_LOADENS15_INS16_ILi2ELi4ELi3EEES19_NSW_INS5_IJS1A_SF_EEENS5_IJSF_SC_EEEEEEENS4_39AutoVectorizingCopyWithAssumedAlignmentILi128EEENS4_14SM90_TMA_STOREES23_S25_S25_EEEvvEEEEvNT_6ParamsE)
        /*0038*/ 	.word	0x00000000


	//----- nvinfo : EIATTR_MIN_STACK_SIZE
	.align		4
.L_27:
        /*003c*/ 	.byte	0x04, 0x12
        /*003e*/ 	.short	(.L_29 - .L_28)
	.align		4
.L_28:
        /*0040*/ 	.word	index@(_ZN7cutlass13device_kernelINS_4gemm6kernel13GemmUniversalIN4cute5tupleIJiiiiEEENS1_10collective13CollectiveMmaINS1_35MainloopSm100TmaUmmaWarpSpecializedILi4ELi2ELi4ENS5_IJNS4_1CILi2EEESB_NSA_ILi1EEEEEEEENS5_IJNSA_ILi64EEENSA_ILi128EEESG_EEENS_12float_e4m3_tENS5_IJlSC_lEEESI_SJ_NS4_8TiledMMAINS4_8MMA_AtomIJNS4_10MMA_TraitsINS4_19SM100_MMA_F8F6F4_SSEJSI_SI_fSF_SG_NS4_17integral_constantINS4_4UMMA5MajorELSQ_0EEESR_NSO_INSP_7ScaleInELSS_0EEEST_EEEEEENS4_6LayoutINS5_IJSC_SC_SC_EEENS5_IJNSA_ILi0EEESY_SY_EEEEENS5_IJNS4_10UnderscoreES11_S11_EEEEENS4_23SM90_TMA_LOAD_MULTICASTENS4_14ComposedLayoutINS4_7SwizzleILi3ELi4ELi3EEENS4_18smem_ptr_flag_bitsILi8EEENSW_INS5_IJNSA_ILi8EEESG_EEENS5_IJSG_SC_EEEEEEEvNS4_8identityES14_S1E_vS1F_EENS_8epilogue10collective18CollectiveEpilogueINS1H_23Sm100TmaWarpSpecializedILi2ELi2ELi32ELb0ELb0EEEJSH_NS5_IJNSW_ISF_SC_EES1M_EEESI_SJ_SI_SJ_NS1H_6fusion15FusionCallbacksIS1L_NS1O_17LinearCombinationISI_fSI_fLNS_15FloatRoundStyleE2EEESH_S1N_JEEENS4_5SM1004TMEM4LOAD26SM100_TMEM_LOAD_16dp32b32xENS4_13SM90_TMA_LOADENS15_INS16_ILi2ELi4ELi3EEES19_NSW_INS5_IJS1A_SF_EEENS5_IJSF_SC_EEEEEEENS4_39AutoVectorizingCopyWithAssumedAlignmentILi128EEENS4_14SM90_TMA_STOREES23_S25_S25_EEEvvEEEEvNT_6ParamsE)
        /*0044*/ 	.word	0x00000000
.L_29:


//--------------------- .nv.compat                --------------------------
	.section	.nv.compat,"",@"SHT_CUDA_COMPAT_INFO"
	.align	4
        /*0000*/ 	.byte	0x02, 0x09, 0x01, 0x00, 0x02, 0x02, 0x02, 0x00, 0x02, 0x05, 0x05, 0x00, 0x03, 0x07, 0x01, 0x01
        /*0010*/ 	.byte	0x02, 0x03, 0x01, 0x00, 0x02, 0x06, 0x01, 0x00, 0x04, 0x0b, 0x08, 0x00, 0x09, 0x00, 0x00, 0x00
        /*0020*/ 	.byte	0x00, 0x00, 0x00, 0x00


//--------------------- .nv.info._ZN7cutlass13device_kernelINS_4gemm6kernel13GemmUniversalIN4cute5tupleIJiiiiEEENS1_10collective13CollectiveMmaINS1_35MainloopSm100TmaUmmaWarpSpecializedILi4ELi2ELi4ENS5_IJNS4_1CILi2EEESB_NSA_ILi1EEEEEEEENS5_IJNSA_ILi64EEENSA_ILi128EEESG_EEENS_12float_e4m3_tENS5_IJlSC_lEEESI_SJ_NS4_8TiledMMAINS4_8MMA_AtomIJNS4_10MMA_TraitsINS4_19SM100_MMA_F8F6F4_SSEJSI_SI_fSF_SG_NS4_17integral_constantINS4_4UMMA5MajorELSQ_0EEESR_NSO_INSP_7ScaleInELSS_0EEEST_EEEEEENS4_6LayoutINS5_IJSC_SC_SC_EEENS5_IJNSA_ILi0EEESY_SY_EEEEENS5_IJNS4_10UnderscoreES11_S11_EEEEENS4_23SM90_TMA_LOAD_MULTICASTENS4_14ComposedLayoutINS4_7SwizzleILi3ELi4ELi3EEENS4_18smem_ptr_flag_bitsILi8EEENSW_INS5_IJNSA_ILi8EEESG_EEENS5_IJSG_SC_EEEEEEEvNS4_8identityES14_S1E_vS1F_EENS_8epilogue10collective18CollectiveEpilogueINS1H_23Sm100TmaWarpSpecializedILi2ELi2ELi32ELb0ELb0EEEJSH_NS5_IJNSW_ISF_SC_EES1M_EEESI_SJ_SI_SJ_NS1H_6fusion15FusionCallbacksIS1L_NS1O_17LinearCombinationISI_fSI_fLNS_15FloatRoundStyleE2EEESH_S1N_JEEENS4_5SM1004TMEM4LOAD26SM100_TMEM_LOAD_16dp32b32xENS4_13SM90_TMA_LOADENS15_INS16_ILi2ELi4ELi3EEES19_NSW_INS5_IJS1A_SF_EEENS5_IJSF_SC_EEEEEEENS4_39AutoVectorizingCopyWithAssumedAlignmentILi128EEENS4_14SM90_TMA_STOREES23_S25_S25_EEEvvEEEEvNT_6ParamsE --------------------------
	.section	.nv.info._ZN7cutlass13device_kernelINS_4gemm6kernel13GemmUniversalIN4cute5tupleIJiiiiEEENS1_10collective13CollectiveMmaINS1_35MainloopSm100TmaUmmaWarpSpecializedILi4ELi2ELi4ENS5_IJNS4_1CILi2EEESB_NSA_ILi1EEEEEEEENS5_IJNSA_ILi64EEENSA_ILi128EEESG_EEENS_12float_e4m3_tENS5_IJlSC_lEEESI_SJ_NS4_8TiledMMAINS4_8MMA_AtomIJNS4_10MMA_TraitsINS4_19SM100_MMA_F8F6F4_SSEJSI_SI_fSF_SG_NS4_17integral_constantINS4_4UMMA5MajorELSQ_0EEESR_NSO_INSP_7ScaleInELSS_0EEEST_EEEEEENS4_6LayoutINS5_IJSC_SC_SC_EEENS5_IJNSA_ILi0EEESY_SY_EEEEENS5_IJNS4_10UnderscoreES11_S11_EEEEENS4_23SM90_TMA_LOAD_MULTICASTENS4_14ComposedLayoutINS4_7SwizzleILi3ELi4ELi3EEENS4_18smem_ptr_flag_bitsILi8EEENSW_INS5_IJNSA_ILi8EEESG_EEENS5_IJSG_SC_EEEEEEEvNS4_8identityES14_S1E_vS1F_EENS_8epilogue10collective18CollectiveEpilogueINS1H_23Sm100TmaWarpSpecializedILi2ELi2ELi32ELb0ELb0EEEJSH_NS5_IJNSW_ISF_SC_EES1M_EEESI_SJ_SI_SJ_NS1H_6fusion15FusionCallbacksIS1L_NS1O_17LinearCombinationISI_fSI_fLNS_15FloatRoundStyleE2EEESH_S1N_JEEENS4_5SM1004TMEM4LOAD26SM100_TMEM_LOAD_16dp32b32xENS4_13SM90_TMA_LOADENS15_INS16_ILi2ELi4ELi3EEES19_NSW_INS5_IJS1A_SF_EEENS5_IJSF_SC_EEEEEEENS4_39AutoVectorizingCopyWithAssumedAlignmentILi128EEENS4_14SM90_TMA_STOREES23_S25_S25_EEEvvEEEEvNT_6ParamsE,"",@"SHT_CUDA_INFO"
	.sectionflags	@""
	.align	4


	//----- nvinfo : EIATTR_CUDA_API_VERSION
	.align		4
        /*0000*/ 	.byte	0x04, 0x37
        /*0002*/ 	.short	(.L_31 - .L_30)
.L_30:
        /*0004*/ 	.word	0x00000082


	//----- nvinfo : EIATTR_KPARAM_INFO
	.align		4
.L_31:
        /*0008*/ 	.byte	0x04, 0x17
        /*000a*/ 	.short	(.L_33 - .L_32)
.L_32:
        /*000c*/ 	.word	0x00000000
        /*0010*/ 	.short	0x0000
        /*0012*/ 	.short	0x0000
        /*0014*/ 	.byte	0x00, 0xf0, 0x01, 0x20


	//----- nvinfo : EIATTR_AT_ENTRY_FRAGMENTS
	.align		4
.L_33:
        /*0018*/ 	.byte	0x04, 0x4f
        /*001a*/ 	.short	(.L_35 - .L_34)


	//   ....[0]....
.L_34:
        /*001c*/ 	.word	0x00000006


	//----- nvinfo : EIATTR_RESERVED_SMEM_USED
	.align		4
.L_35:
        /*0020*/ 	.byte	0x01, 0x41
	.zero		2


	//----- nvinfo : EIATTR_SPARSE_MMA_MASK
	.align		4
        /*0024*/ 	.byte	0x03, 0x50
        /*0026*/ 	.short	0x0000


	//----- nvinfo : EIATTR_TCGEN05_1CTA_USED
	.align		4
        /*0028*/ 	.byte	0x01, 0x51
	.zero		2


	//----- nvinfo : EIATTR_MAXREG_COUNT
	.align		4
        /*002c*/ 	.byte	0x03, 0x1b
        /*002e*/ 	.short	0x00ff


	//----- nvinfo : EIATTR_NUM_BARRIERS
	.align		4
        /*0030*/ 	.byte	0x02, 0x4c
        /*0032*/ 	.byte	0x07
	.zero		1


	//----- nvinfo : EIATTR_EXTERNS
	.align		4
        /*0034*/ 	.byte	0x04, 0x0f
        /*0036*/ 	.short	(.L_37 - .L_36)


	//   ....[0]....
	.align		4
.L_36:
        /*0038*/ 	.word	index@(__assertfail)


	//----- nvinfo : EIATTR_MERCURY_ISA_VERSION
	.align		4
.L_37:
        /*003c*/ 	.byte	0x03, 0x5f
        /*003e*/ 	.short	0x0101


	//----- nvinfo : EIATTR_INT_WARP_WIDE_INSTR_OFFSETS
	.align		4
        /*0040*/ 	.byte	0x04, 0x31
        /*0042*/ 	.short	(.L_39 - .L_38)


	//   ....[0]....
.L_38:
        /*0044*/ 	.word	0x00003df0


	//   ....[1]....
        /*0048*/ 	.word	0x00003e10


	//   ....[2]....
        /*004c*/ 	.word	0x00003e40


	//   ....[3]....
        /*0050*/ 	.word	0x00004980


	//   ....[4]....
        /*0054*/ 	.word	0x000049f0


	//   ....[5]....
        /*0058*/ 	.word	0x00004ac0


	//   ....[6]....
        /*005c*/ 	.word	0x00004b70


	//----- nvinfo : EIATTR_COOP_GROUP_MASK_REGIDS
	.align		4
.L_39:
        /*0060*/ 	.byte	0x04, 0x29
        /*0062*/ 	.short	(.L_41 - .L_40)


	//   ....[0]....
.L_40:
        /*0064*/ 	.word	0xffffffff


	//   ....[1]....
        /*0068*/ 	.word	0xffffffff


	//   ....[2]....
        /*006c*/ 	.word	0xffffffff


	//   ....[3]....
        /*0070*/ 	.word	0xffffffff


	//   ....[4]....
        /*0074*/ 	.word	0xffffffff


	//   ....[5]....
        /*0078*/ 	.word	0xffffffff


	//   ....[6]....
        /*007c*/ 	.word	0xffffffff


	//   ....[7]....
        /*0080*/ 	.word	0xffffffff


	//   ....[8]....
        /*0084*/ 	.word	0xffffffff


	//   ....[9]....
        /*0088*/ 	.word	0xffffffff


	//   ....[10]....
        /*008c*/ 	.word	0xffffffff


	//   ....[11]....
        /*0090*/ 	.word	0xffffffff


	//   ....[12]....
        /*0094*/ 	.word	0xffffffff


	//   ....[13]....
        /*0098*/ 	.word	0xffffffff


	//----- nvinfo : EIATTR_COOP_GROUP_INSTR_OFFSETS
	.align		4
.L_41:
        /*009c*/ 	.byte	0x04, 0x28
        /*009e*/ 	.short	(.L_43 - .L_42)


	//   ....[0]....
.L_42:
        /*00a0*/ 	.word	0x00000080


	//   ....[1]....
        /*00a4*/ 	.word	0x000004f0


	//   ....[2]....
        /*00a8*/ 	.word	0x000006a0


	//   ....[3]....
        /*00ac*/ 	.word	0x00000800


	//   ....[4]....
        /*00b0*/ 	.word	0x00000900


	//   ....[5]....
        /*00b4*/ 	.word	0x00000a70


	//   ....[6]....
        /*00b8*/ 	.word	0x00000c10


	//   ....[7]....
        /*00bc*/ 	.word	0x00000dc0


	//   ....[8]....
        /*00c0*/ 	.word	0x00002110


	//   ....[9]....
        /*00c4*/ 	.word	0x00002fe0


	//   ....[10]....
        /*00c8*/ 	.word	0x000031f0


	//   ....[11]....
        /*00cc*/ 	.word	0x00003220


	//   ....[12]....
        /*00d0*/ 	.word	0x00003cd0


	//   ....[13]....
        /*00d4*/ 	.word	0x00003f00


	//----- nvinfo : EIATTR_VRC_CTA_INIT_COUNT
	.align		4
.L_43:
        /*00d8*/ 	.byte	0x02, 0x4a
        /*00da*/ 	.byte	0x80
	.zero		1


	//----- nvinfo : EIATTR_SYSCALL_OFFSETS
	.align		4
        /*00dc*/ 	.byte	0x04, 0x46
        /*00de*/ 	.short	(.L_45 - .L_44)


	//   ....[0]....
.L_44:
        /*00e0*/ 	.word	0x00005780


	//   ....[1]....
        /*00e4*/ 	.word	0x000058c0


	//   ....[2]....
        /*00e8*/ 	.word	0x000060f0


	//   ....[3]....
        /*00ec*/ 	.word	0x00006e80


	//----- nvinfo : EIATTR_MBARRIER_INSTR_OFFSETS
	.align		4
.L_45:
        /*00f0*/ 	.byte	0x04, 0x39
        /*00f2*/ 	.short	(.L_47 - .L_46)


	//   ....[0]....
.L_46:
        /*00f4*/ 	.word	0x00000610
        /*00f8*/ 	.word	0x000000ff
        /*00fc*/ 	.word	0x00000000
        /*0100*/ 	.short	0x0100
        /*0102*/ 	.byte	0x04
	.zero		1


	//   ....[1]....
        /*0104*/ 	.word	0x00000620
        /*0108*/ 	.word	0x000000ff
        /*010c*/ 	.word	0x00000020
        /*0110*/ 	.short	0x0100
        /*0112*/ 	.byte	0x04
	.zero		1


	//   ....[2]....
        /*0114*/ 	.word	0x00000630
        /*0118*/ 	.word	0x000000ff
        /*011c*/ 	.word	0x00000008
        /*0120*/ 	.short	0x0100
        /*0122*/ 	.byte	0x04
	.zero		1


	//   ....[3]....
        /*0124*/ 	.word	0x00000640
        /*0128*/ 	.word	0x000000ff
        /*012c*/ 	.word	0x00000028
        /*0130*/ 	.short	0x0100
        /*0132*/ 	.byte	0x04
	.zero		1


	//   ....[4]....
        /*0134*/ 	.word	0x00000650
        /*0138*/ 	.word	0x000000ff
        /*013c*/ 	.word	0x00000010
        /*0140*/ 	.short	0x0100
        /*0142*/ 	.byte	0x04
	.zero		1


	//   ....[5]....
        /*0144*/ 	.word	0x00000660
        /*0148*/ 	.word	0x000000ff
        /*014c*/ 	.word	0x00000030
        /*0150*/ 	.short	0x0100
        /*0152*/ 	.byte	0x04
	.zero		1


	//   ....[6]....
        /*0154*/ 	.word	0x00000670
        /*0158*/ 	.word	0x000000ff
        /*015c*/ 	.word	0x00000018
        /*0160*/ 	.short	0x0100
        /*0162*/ 	.byte	0x04
	.zero		1


	//   ....[7]....
        /*0164*/ 	.word	0x00000680
        /*0168*/ 	.word	0x000000ff
        /*016c*/ 	.word	0x00000038
        /*0170*/ 	.short	0x0100
        /*0172*/ 	.byte	0x04
	.zero		1


	//   ....[8]....
        /*0174*/ 	.word	0x000007b0
        /*0178*/ 	.word	0x000000ff
        /*017c*/ 	.word	0x00000040
        /*0180*/ 	.short	0x0100
        /*0182*/ 	.byte	0x04
	.zero		1


	//   ....[9]....
        /*0184*/ 	.word	0x000007c0
        /*0188*/ 	.word	0x000000ff
        /*018c*/ 	.word	0x00000050
        /*0190*/ 	.short	0x0100
        /*0192*/ 	.byte	0x04
	.zero		1


	//   ....[10]....
        /*0194*/ 	.word	0x000007d0
        /*0198*/ 	.word	0x000000ff
        /*019c*/ 	.word	0x00000048
        /*01a0*/ 	.short	0x0100
        /*01a2*/ 	.byte	0x04
	.zero		1


	//   ....[11]....
        /*01a4*/ 	.word	0x000007e0
        /*01a8*/ 	.word	0x000000ff
        /*01ac*/ 	.word	0x00000058
        /*01b0*/ 	.short	0x0100
        /*01b2*/ 	.byte	0x04
	.zero		1


	//   ....[12]....
        /*01b4*/ 	.word	0x000008d0
        /*01b8*/ 	.word	0x000000ff
        /*01bc*/ 	.word	0x00000060
        /*01c0*/ 	.short	0x0100
        /*01c2*/ 	.byte	0x06
	.zero		1


	//   ....[13]....
        /*01c4*/ 	.word	0x000008e0
        /*01c8*/ 	.word	0x000000ff
        /*01cc*/ 	.word	0x00000068
        /*01d0*/ 	.short	0x0100
        /*01d2*/ 	.byte	0x06
	.zero		1


	//   ....[14]....
        /*01d4*/ 	.word	0x00000a20
        /*01d8*/ 	.word	0x000000ff
        /*01dc*/ 	.word	0x00000070
        /*01e0*/ 	.short	0x0100
        /*01e2*/ 	.byte	0x06
	.zero		1


	//   ....[15]....
        /*01e4*/ 	.word	0x00000a30
        /*01e8*/ 	.word	0x000000ff
        /*01ec*/ 	.word	0x00000080
        /*01f0*/ 	.short	0x0100
        /*01f2*/ 	.byte	0x06
	.zero		1


	//   ....[16]....
        /*01f4*/ 	.word	0x00000a40
        /*01f8*/ 	.word	0x000000ff
        /*01fc*/ 	.word	0x00000078
        /*0200*/ 	.short	0x0100
        /*0202*/ 	.byte	0x06
	.zero		1


	//   ....[17]....
        /*0204*/ 	.word	0x00000a50
        /*0208*/ 	.word	0x000000ff
        /*020c*/ 	.word	0x00000088
        /*0210*/ 	.short	0x0100
        /*0212*/ 	.byte	0x06
	.zero		1


	//   ....[18]....
        /*0214*/ 	.word	0x00000b80
        /*0218*/ 	.word	0x000000ff
        /*021c*/ 	.word	0x00000090
        /*0220*/ 	.short	0x0100
        /*0222*/ 	.byte	0x04
	.zero		1


	//   ....[19]....
        /*0224*/ 	.word	0x00000b90
        /*0228*/ 	.word	0x000000ff
        /*022c*/ 	.word	0x000000b0
        /*0230*/ 	.short	0x0100
        /*0232*/ 	.byte	0x04
	.zero		1


	//   ....[20]....
        /*0234*/ 	.word	0x00000ba0
        /*0238*/ 	.word	0x000000ff
        /*023c*/ 	.word	0x00000098
        /*0240*/ 	.short	0x0100
        /*0242*/ 	.byte	0x04
	.zero		1


	//   ....[21]....
        /*0244*/ 	.word	0x00000bb0
        /*0248*/ 	.word	0x000000ff
        /*024c*/ 	.word	0x000000b8
        /*0250*/ 	.short	0x0100
        /*0252*/ 	.byte	0x04
	.zero		1


	//   ....[22]....
        /*0254*/ 	.word	0x00000bc0
        /*0258*/ 	.word	0x000000ff
        /*025c*/ 	.word	0x000000a0
        /*0260*/ 	.short	0x0100
        /*0262*/ 	.byte	0x04
	.zero		1


	//   ....[23]....
        /*0264*/ 	.word	0x00000bd0
        /*0268*/ 	.word	0x000000ff
        /*026c*/ 	.word	0x000000c0
        /*0270*/ 	.short	0x0100
        /*0272*/ 	.byte	0x04
	.zero		1


	//   ....[24]....
        /*0274*/ 	.word	0x00000be0
        /*0278*/ 	.word	0x000000ff
        /*027c*/ 	.word	0x000000a8
        /*0280*/ 	.short	0x0100
        /*0282*/ 	.byte	0x04
	.zero		1


	//   ....[25]....
        /*0284*/ 	.word	0x00000bf0
        /*0288*/ 	.word	0x000000ff
        /*028c*/ 	.word	0x000000c8
        /*0290*/ 	.short	0x0100
        /*0292*/ 	.byte	0x04
	.zero		1


	//   ....[26]....
        /*0294*/ 	.word	0x00000ce0
        /*0298*/ 	.word	0x000000ff
        /*029c*/ 	.word	0x000000d0
        /*02a0*/ 	.short	0x0100
        /*02a2*/ 	.byte	0x04
	.zero		1


	//   ....[27]....
        /*02a4*/ 	.word	0x00000cf0
        /*02a8*/ 	.word	0x000000ff
        /*02ac*/ 	.word	0x000000e0
        /*02b0*/ 	.short	0x0100
        /*02b2*/ 	.byte	0x04
	.zero		1


	//   ....[28]....
        /*02b4*/ 	.word	0x00000d00
        /*02b8*/ 	.word	0x000000ff
        /*02bc*/ 	.word	0x000000d8
        /*02c0*/ 	.short	0x0100
        /*02c2*/ 	.byte	0x04
	.zero		1


	//   ....[29]....
        /*02c4*/ 	.word	0x00000d10
        /*02c8*/ 	.word	0x000000ff
        /*02cc*/ 	.word	0x000000e8
        /*02d0*/ 	.short	0x0100
        /*02d2*/ 	.byte	0x04
	.zero		1


	//   ....[30]....
        /*02d4*/ 	.word	0x000019a0
        /*02d8*/ 	.word	0x00000000
        /*02dc*/ 	.word	0x000000e0
        /*02e0*/ 	.short	0x010a
        /*02e2*/ 	.byte	0xff
	.zero		1


	//   ....[31]....
        /*02e4*/ 	.word	0x000019c0
        /*02e8*/ 	.word	0x00000000
        /*02ec*/ 	.word	0x000000d0
        /*02f0*/ 	.short	0x0101
        /*02f2*/ 	.byte	0xff
	.zero		1


	//   ....[32]....
        /*02f4*/ 	.word	0x00001a80
        /*02f8*/ 	.word	0x000000ff
        /*02fc*/ 	.word	0x00000020
        /*0300*/ 	.short	0x010a
        /*0302*/ 	.byte	0x04
	.zero		1


	//   ....[33]....
        /*0304*/ 	.word	0x00001b10
        /*0308*/ 	.word	0x000000ff
        /*030c*/ 	.word	0x00000020
        /*0310*/ 	.short	0x010a
        /*0312*/ 	.byte	0x21
	.zero		1


	//   ....[34]....
        /*0314*/ 	.word	0x00001ca0
        /*0318*/ 	.word	0x000000ff
        /*031c*/ 	.word	0x00000020
        /*0320*/ 	.short	0x010a
        /*0322*/ 	.byte	0x05
	.zero		1


	//   ....[35]....
        /*0324*/ 	.word	0x00001dd0
        /*0328*/ 	.word	0x000000ff
        /*032c*/ 	.word	0x00000068
        /*0330*/ 	.short	0x0101
        /*0332*/ 	.byte	0x15
	.zero		1


	//   ....[36]....
        /*0334*/ 	.word	0x00001df0
        /*0338*/ 	.word	0x000000ff
        /*033c*/ 	.word	0x00000020
        /*0340*/ 	.short	0x010a
        /*0342*/ 	.byte	0x04
	.zero		1


	//   ....[37]....
        /*0344*/ 	.word	0x00001e70
        /*0348*/ 	.word	0x000000ff
        /*034c*/ 	.word	0x00000020
        /*0350*/ 	.short	0x010a
        /*0352*/ 	.byte	0x11
	.zero		1


	//   ....[38]....
        /*0354*/ 	.word	0x00002000
        /*0358*/ 	.word	0x000000ff
        /*035c*/ 	.word	0x00000020
        /*0360*/ 	.short	0x010a
        /*0362*/ 	.byte	0x05
	.zero		1


	//   ....[39]....
        /*0364*/ 	.word	0x00002140
        /*0368*/ 	.word	0x00000003
        /*036c*/ 	.word	0x00000070
        /*0370*/ 	.short	0x010a
        /*0372*/ 	.byte	0xff
	.zero		1


	//   ....[40]....
        /*0374*/ 	.word	0x00002290
        /*0378*/ 	.word	0x00000000
        /*037c*/ 	.word	0x00000000
        /*0380*/ 	.short	0x0101
        /*0382*/ 	.byte	0xff
	.zero		1


	//   ....[41]....
        /*0384*/ 	.word	0x00002830
        /*0388*/ 	.word	0x000000ff
        /*038c*/ 	.word	0x00000000
        /*0390*/ 	.short	0x010a
        /*0392*/ 	.byte	0x04
	.zero		1


	//   ....[42]....
        /*0394*/ 	.word	0x000028c0
        /*0398*/ 	.word	0x000000ff
        /*039c*/ 	.word	0x00000000
        /*03a0*/ 	.short	0x010a
        /*03a2*/ 	.byte	0x05
	.zero		1


	//   ....[43]....
        /*03a4*/ 	.word	0x00002950
        /*03a8*/ 	.word	0x000000ff
        /*03ac*/ 	.word	0x00000000
        /*03b0*/ 	.short	0x010a
        /*03b2*/ 	.byte	0x05
	.zero		1


	//   ....[44]....
        /*03b4*/ 	.word	0x000029f0
        /*03b8*/ 	.word	0x00000000
        /*03bc*/ 	.word	0x00000000
        /*03c0*/ 	.short	0x010a
        /*03c2*/ 	.byte	0xff
	.zero		1


	//   ....[45]....
        /*03c4*/ 	.word	0x00002b30
        /*03c8*/ 	.word	0x00000002
        /*03cc*/ 	.word	0x000000d0
        /*03d0*/ 	.short	0x010a
        /*03d2*/ 	.byte	0xff
	.zero		1


	//   ....[46]....
        /*03d4*/ 	.word	0x00002b90
        /*03d8*/ 	.word	0x00000004
        /*03dc*/ 	.word	0x00000000
        /*03e0*/ 	.short	0x0101
        /*03e2*/ 	.byte	0xff
	.zero		1


	//   ....[47]....
        /*03e4*/ 	.word	0x00002bb0
        /*03e8*/ 	.word	0x000000ff
        /*03ec*/ 	.word	0x00000080
        /*03f0*/ 	.short	0x010a
        /*03f2*/ 	.byte	0x04
	.zero		1


	//   ....[48]....
        /*03f4*/ 	.word	0x00002cd0
        /*03f8*/ 	.word	0x00000002
        /*03fc*/ 	.word	0x00000070
        /*0400*/ 	.short	0x010a
        /*0402*/ 	.byte	0xff
	.zero		1


	//   ....[49]....
        /*0404*/ 	.word	0x00002de0
        /*0408*/ 	.word	0x00000002
        /*040c*/ 	.word	0x00000000
        /*0410*/ 	.short	0x0101
        /*0412*/ 	.byte	0xff
	.zero		1


	//   ....[50]....
        /*0414*/ 	.word	0x00002e70
        /*0418*/ 	.word	0x000000ff
        /*041c*/ 	.word	0x00000080
        /*0420*/ 	.short	0x0106
        /*0422*/ 	.byte	0x04
	.zero		1


	//   ....[51]....
        /*0424*/ 	.word	0x00002e90
        /*0428*/ 	.word	0x000000ff
        /*042c*/ 	.word	0x00000080
        /*0430*/ 	.short	0x010a
        /*0432*/ 	.byte	0x04
	.zero		1


	//   ....[52]....
        /*0434*/ 	.word	0x00002f20
        /*0438*/ 	.word	0x000000ff
        /*043c*/ 	.word	0x00000080
        /*0440*/ 	.short	0x0106
        /*0442*/ 	.byte	0x07
	.zero		1


	//   ....[53]....
        /*0444*/ 	.word	0x00002f60
        /*0448*/ 	.word	0x00000000
        /*044c*/ 	.word	0x00000080
        /*0450*/ 	.short	0x010a
        /*0452*/ 	.byte	0xff
	.zero		1


	//   ....[54]....
        /*0454*/ 	.word	0x000034c0
        /*0458*/ 	.word	0x00000000
        /*045c*/ 	.word	0x00000070
        /*0460*/ 	.short	0x010a
        /*0462*/ 	.byte	0xff
	.zero		1


	//   ....[55]....
        /*0464*/ 	.word	0x000035c0
        /*0468*/ 	.word	0x00000003
        /*046c*/ 	.word	0x00000000
        /*0470*/ 	.short	0x0101
        /*0472*/ 	.byte	0xff
	.zero		1


	//   ....[56]....
        /*0474*/ 	.word	0x000035d0
        /*0478*/ 	.word	0x000000ff
        /*047c*/ 	.word	0x00000000
        /*0480*/ 	.short	0x010a
        /*0482*/ 	.byte	0x04
	.zero		1


	//   ....[57]....
        /*0484*/ 	.word	0x00003650
        /*0488*/ 	.word	0x000000ff
        /*048c*/ 	.word	0x000000b0
        /*0490*/ 	.short	0x010a
        /*0492*/ 	.byte	0x1f
	.zero		1


	//   ....[58]....
        /*0494*/ 	.word	0x00003730
        /*0498*/ 	.word	0x000000ff
        /*049c*/ 	.word	0x00000000
        /*04a0*/ 	.short	0x010a
        /*04a2*/ 	.byte	0x05
	.zero		1


	//   ....[59]....
        /*04a4*/ 	.word	0x00003870
        /*04a8*/ 	.word	0x000000ff
        /*04ac*/ 	.word	0x00000000
        /*04b0*/ 	.short	0x010a
        /*04b2*/ 	.byte	0x04
	.zero		1


	//   ....[60]....
        /*04b4*/ 	.word	0x00003b00
        /*04b8*/ 	.word	0x000000ff
        /*04bc*/ 	.word	0x00000000
        /*04c0*/ 	.short	0x010a
        /*04c2*/ 	.byte	0x04
	.zero		1


	//   ....[61]....
        /*04c4*/ 	.word	0x00003b90
        /*04c8*/ 	.word	0x000000ff
        /*04cc*/ 	.word	0x00000000
        /*04d0*/ 	.short	0x010a
        /*04d2*/ 	.byte	0x05
	.zero		1


	//   ....[62]....
        /*04d4*/ 	.word	0x00003c20
        /*04d8*/ 	.word	0x000000ff
        /*04dc*/ 	.word	0x00000000
        /*04e0*/ 	.short	0x010a
        /*04e2*/ 	.byte	0x05
	.zero		1


	//   ....[63]....
        /*04e4*/ 	.word	0x00003cb0
        /*04e8*/ 	.word	0x000000ff
        /*04ec*/ 	.word	0x00000000
        /*04f0*/ 	.short	0x010a
        /*04f2*/ 	.byte	0x04
	.zero		1


	//   ....[64]....
        /*04f4*/ 	.word	0x00004180
        /*04f8*/ 	.word	0x0000000c
        /*04fc*/ 	.word	0x00000070
        /*0500*/ 	.short	0x010a
        /*0502*/ 	.byte	0xff
	.zero		1


	//   ....[65]....
        /*0504*/ 	.word	0x000042f0
        /*0508*/ 	.word	0x00000000
        /*050c*/ 	.word	0x00000000
        /*0510*/ 	.short	0x0101
        /*0512*/ 	.byte	0xff
	.zero		1


	//   ....[66]....
        /*0514*/ 	.word	0x00004780
        /*0518*/ 	.word	0x000000ff
        /*051c*/ 	.word	0x00000068
        /*0520*/ 	.short	0x010a
        /*0522*/ 	.byte	0x15
	.zero		1


	//   ....[67]....
        /*0524*/ 	.word	0x00004900
        /*0528*/ 	.word	0x000000ff
        /*052c*/ 	.word	0x00000050
        /*0530*/ 	.short	0x010a
        /*0532*/ 	.byte	0x15
	.zero		1


	//   ....[68]....
        /*0534*/ 	.word	0x00004a70
        /*0538*/ 	.word	0x000000ff
        /*053c*/ 	.word	0x00000040
        /*0540*/ 	.short	0x010b
        /*0542*/ 	.byte	0x15
	.zero		1


	//   ....[69]....
        /*0544*/ 	.word	0x00004a80
        /*0548*/ 	.word	0x000000ff
        /*054c*/ 	.word	0x00000000
        /*0550*/ 	.short	0x0101
        /*0552*/ 	.byte	0x22
	.zero		1


	//   ....[70]....
        /*0554*/ 	.word	0x00004a90
        /*0558*/ 	.word	0x000000ff
        /*055c*/ 	.word	0x00000058
        /*0560*/ 	.short	0x010a
        /*0562*/ 	.byte	0x15
	.zero		1


	//   ....[71]....
        /*0564*/ 	.word	0x00004c70
        /*0568*/ 	.word	0x000000ff
        /*056c*/ 	.word	0x00000048
        /*0570*/ 	.short	0x010b
        /*0572*/ 	.byte	0x15
	.zero		1


	//   ....[72]....
        /*0574*/ 	.word	0x00004c80
        /*0578*/ 	.word	0x000000ff
        /*057c*/ 	.word	0x00000000
        /*0580*/ 	.short	0x0101
        /*0582*/ 	.byte	0x21
	.zero		1


	//   ....[73]....
        /*0584*/ 	.word	0x00004cb0
        /*0588*/ 	.word	0x000000ff
        /*058c*/ 	.word	0x00000050
        /*0590*/ 	.short	0x010a
        /*0592*/ 	.byte	0x15
	.zero		1


	//   ....[74]....
        /*0594*/ 	.word	0x00004cf0
        /*0598*/ 	.word	0x00000000
        /*059c*/ 	.word	0x00000058
        /*05a0*/ 	.short	0x010a
        /*05a2*/ 	.byte	0xff
	.zero		1


	//   ....[75]....
        /*05a4*/ 	.word	0x00005020
        /*05a8*/ 	.word	0x00000003
        /*05ac*/ 	.word	0x00000070
        /*05b0*/ 	.short	0x010a
        /*05b2*/ 	.byte	0xff
	.zero		1


	//   ....[76]....
        /*05b4*/ 	.word	0x000051a0
        /*05b8*/ 	.word	0x00000000
        /*05bc*/ 	.word	0x00000000
        /*05c0*/ 	.short	0x0101
        /*05c2*/ 	.byte	0xff
	.zero		1


	//   ....[77]....
        /*05c4*/ 	.word	0x00005ce0
        /*05c8*/ 	.word	0x00000002
        /*05cc*/ 	.word	0x00000040
        /*05d0*/ 	.short	0x010a
        /*05d2*/ 	.byte	0xff
	.zero		1


	//   ....[78]....
        /*05d4*/ 	.word	0x00005d50
        /*05d8*/ 	.word	0x00000064
        /*05dc*/ 	.word	0x00000090
        /*05e0*/ 	.short	0x010a
        /*05e2*/ 	.byte	0xff
	.zero		1


	//   ....[79]....
        /*05e4*/ 	.word	0x00005e40
        /*05e8*/ 	.word	0x00000002
        /*05ec*/ 	.word	0x00000040
        /*05f0*/ 	.short	0x010a
        /*05f2*/ 	.byte	0xff
	.zero		1


	//   ....[80]....
        /*05f4*/ 	.word	0x00005f50
        /*05f8*/ 	.word	0x00000000
        /*05fc*/ 	.word	0x00000000
        /*0600*/ 	.short	0x0101
        /*0602*/ 	.byte	0xff
	.zero		1


	//   ....[81]....
        /*0604*/ 	.word	0x00005fd0
        /*0608*/ 	.word	0x00000064
        /*060c*/ 	.word	0x00000090
        /*0610*/ 	.short	0x010a
        /*0612*/ 	.byte	0xff
	.zero		1


	//   ....[82]....
        /*0614*/ 	.word	0x00006b20
        /*0618*/ 	.word	0x0000006d
        /*061c*/ 	.word	0x00000040
        /*0620*/ 	.short	0x010a
        /*0622*/ 	.byte	0xff
	.zero		1


	//   ....[83]....
        /*0624*/ 	.word	0x00006bf0
        /*0628*/ 	.word	0x0000006d
        /*062c*/ 	.word	0x00000040
        /*0630*/ 	.short	0x010a
        /*0632*/ 	.byte	0xff
	.zero		1


	//   ....[84]....
        /*0634*/ 	.word	0x00006d00
        /*0638*/ 	.word	0x00000000
        /*063c*/ 	.word	0x00000000
        /*0640*/ 	.short	0x0101
        /*0642*/ 	.byte	0xff
	.zero		1


	//   ....[85]....
        /*0644*/ 	.word	0x00007190
        /*0648*/ 	.word	0x000000ff
        /*064c*/ 	.word	0x00000000
        /*0650*/ 	.short	0x0101
        /*0652*/ 	.byte	0x04
	.zero		1


	//   ....[86]....
        /*0654*/ 	.word	0x000079a0
        /*0658*/ 	.word	0x00000000
        /*065c*/ 	.word	0x000000e0
        /*0660*/ 	.short	0x010a
        /*0662*/ 	.byte	0xff
	.zero		1


	//   ....[87]....
        /*0664*/ 	.word	0x00007a00
        /*0668*/ 	.word	0x00000000
        /*066c*/ 	.word	0x00000020
        /*0670*/ 	.short	0x010a
        /*0672*/ 	.byte	0xff
	.zero		1


	//   ....[88]....
        /*0674*/ 	.word	0x00007a60
        /*0678*/ 	.word	0x00000000
        /*067c*/ 	.word	0x00000020
        /*0680*/ 	.short	0x010a
        /*0682*/ 	.byte	0xff
	.zero		1


	//   ....[89]....
        /*0684*/ 	.word	0x00007ab0
        /*0688*/ 	.word	0x00000003
        /*068c*/ 	.word	0x00000070
        /*0690*/ 	.short	0x010a
        /*0692*/ 	.byte	0xff
	.zero		1


	//   ....[90]....
        /*0694*/ 	.word	0x00007b10
        /*0698*/ 	.word	0x00000000
        /*069c*/ 	.word	0x00000000
        /*06a0*/ 	.short	0x010a
        /*06a2*/ 	.byte	0xff
	.zero		1


	//   ....[91]....
        /*06a4*/ 	.word	0x00007b70
        /*06a8*/ 	.word	0x00000000
        /*06ac*/ 	.word	0x00000000
        /*06b0*/ 	.short	0x010a
        /*06b2*/ 	.byte	0xff
	.zero		1


	//   ....[92]....
        /*06b4*/ 	.word	0x00007bd0
        /*06b8*/ 	.word	0x00000000
        /*06bc*/ 	.word	0x00000000
        /*06c0*/ 	.short	0x010a
        /*06c2*/ 	.byte	0xff
	.zero		1


	//   ....[93]....
        /*06c4*/ 	.word	0x00007c20
        /*06c8*/ 	.word	0x00000002
        /*06cc*/ 	.word	0x000000d0
        /*06d0*/ 	.short	0x010a
        /*06d2*/ 	.byte	0xff
	.zero		1


	//   ....[94]....
        /*06d4*/ 	.word	0x00007c80
        /*06d8*/ 	.word	0x00000002
        /*06dc*/ 	.word	0x00000080
        /*06e0*/ 	.short	0x010a
        /*06e2*/ 	.byte	0xff
	.zero		1


	//   ....[95]....
        /*06e4*/ 	.word	0x00007cd0
        /*06e8*/ 	.word	0x00000002
        /*06ec*/ 	.word	0x00000070
        /*06f0*/ 	.short	0x010a
        /*06f2*/ 	.byte	0xff
	.zero		1


	//   ....[96]....
        /*06f4*/ 	.word	0x00007d30
        /*06f8*/ 	.word	0x00000000
        /*06fc*/ 	.word	0x00000080
        /*0700*/ 	.short	0x010a
        /*0702*/ 	.byte	0xff
	.zero		1


	//   ....[97]....
        /*0704*/ 	.word	0x00007d80
        /*0708*/ 	.word	0x00000000
        /*070c*/ 	.word	0x00000070
        /*0710*/ 	.short	0x010a
        /*0712*/ 	.byte	0xff
	.zero		1


	//   ....[98]....
        /*0714*/ 	.word	0x00007de0
        /*0718*/ 	.word	0x00000003
        /*071c*/ 	.word	0x000000b0
        /*0720*/ 	.short	0x010a
        /*0722*/ 	.byte	0xff
	.zero		1


	//   ....[99]....
        /*0724*/ 	.word	0x00007e40
        /*0728*/ 	.word	0x00000000
        /*072c*/ 	.word	0x00000000
        /*0730*/ 	.short	0x010a
        /*0732*/ 	.byte	0xff
	.zero		1


	//   ....[100]....
        /*0734*/ 	.word	0x00007ea0
        /*0738*/ 	.word	0x00000000
        /*073c*/ 	.word	0x00000000
        /*0740*/ 	.short	0x010a
        /*0742*/ 	.byte	0xff
	.zero		1


	//   ....[101]....
        /*0744*/ 	.word	0x00007f00
        /*0748*/ 	.word	0x00000000
        /*074c*/ 	.word	0x00000000
        /*0750*/ 	.short	0x010a
        /*0752*/ 	.byte	0xff
	.zero		1


	//   ....[102]....
        /*0754*/ 	.word	0x00007f60
        /*0758*/ 	.word	0x00000000
        /*075c*/ 	.word	0x00000000
        /*0760*/ 	.short	0x010a
        /*0762*/ 	.byte	0xff
	.zero		1


	//   ....[103]....
        /*0764*/ 	.word	0x00007fc0
        /*0768*/ 	.word	0x00000000
        /*076c*/ 	.word	0x00000000
        /*0770*/ 	.short	0x010a
        /*0772*/ 	.byte	0xff
	.zero		1


	//   ....[104]....
        /*0774*/ 	.word	0x00008010
        /*0778*/ 	.word	0x0000000c
        /*077c*/ 	.word	0x00000070
        /*0780*/ 	.short	0x010a
        /*0782*/ 	.byte	0xff
	.zero		1


	//   ....[105]....
        /*0784*/ 	.word	0x00008070
        /*0788*/ 	.word	0x00000000
        /*078c*/ 	.word	0x00000068
        /*0790*/ 	.short	0x010a
        /*0792*/ 	.byte	0xff
	.zero		1


	//   ....[106]....
        /*0794*/ 	.word	0x000080d0
        /*0798*/ 	.word	0x00000000
        /*079c*/ 	.word	0x00000050
        /*07a0*/ 	.short	0x010a
        /*07a2*/ 	.byte	0xff
	.zero		1


	//   ....[107]....
        /*07a4*/ 	.word	0x00008130
        /*07a8*/ 	.word	0x00000000
        /*07ac*/ 	.word	0x00000058
        /*07b0*/ 	.short	0x010a
        /*07b2*/ 	.byte	0xff
	.zero		1


	//   ....[108]....
        /*07b4*/ 	.word	0x00008190
        /*07b8*/ 	.word	0x00000000
        /*07bc*/ 	.word	0x00000050
        /*07c0*/ 	.short	0x010a
        /*07c2*/ 	.byte	0xff
	.zero		1


	//   ....[109]....
        /*07c4*/ 	.word	0x000081e0
        /*07c8*/ 	.word	0x00000003
        /*07cc*/ 	.word	0x00000070
        /*07d0*/ 	.short	0x010a
        /*07d2*/ 	.byte	0xff
	.zero		1


	//   ....[110]....
        /*07d4*/ 	.word	0x00008230
        /*07d8*/ 	.word	0x00000002
        /*07dc*/ 	.word	0x00000040
        /*07e0*/ 	.short	0x010a
        /*07e2*/ 	.byte	0xff
	.zero		1


	//   ....[111]....
        /*07e4*/ 	.word	0x00008280
        /*07e8*/ 	.word	0x00000064
        /*07ec*/ 	.word	0x00000090
        /*07f0*/ 	.short	0x010a
        /*07f2*/ 	.byte	0xff
	.zero		1


	//   ....[112]....
        /*07f4*/ 	.word	0x000082d0
        /*07f8*/ 	.word	0x0000006d
        /*07fc*/ 	.word	0x00000040
        /*0800*/ 	.short	0x010a
        /*0802*/ 	.byte	0xff
	.zero		1


	//----- nvinfo : EIATTR_NUM_MBARRIERS
	.align		4
.L_47:
        /*0804*/ 	.byte	0x03, 0x38
        /*0806*/ 	.short	0x001e


	//----- nvinfo : EIATTR_EXIT_INSTR_OFFSETS
	.align		4
        /*0808*/ 	.byte	0x04, 0x1c
        /*080a*/ 	.short	(.L_49 - .L_48)


	//   ....[0]....
.L_48:
        /*080c*/ 	.word	0x00002a20


	//   ....[1]....
        /*0810*/ 	.word	0x00002f30


	//   ....[2]....
        /*0814*/ 	.word	0x00002f90


	//   ....[3]....
        /*0818*/ 	.word	0x00003f10


	//   ....[4]....
        /*081c*/ 	.word	0x00004d20


	//   ....[5]....
        /*0820*/ 	.word	0x00004d60


	//   ....[6]....
        /*0824*/ 	.word	0x00007990


	//----- nvinfo : EIATTR_MAX_THREADS
	.align		4
.L_49:
        /*0828*/ 	.byte	0x04, 0x05
        /*082a*/ 	.short	(.L_51 - .L_50)
.L_50:
        /*082c*/ 	.word	0x00000100
        /*0830*/ 	.word	0x00000001
        /*0834*/ 	.word	0x00000001


	//----- nvinfo : EIATTR_CRS_STACK_SIZE
	.align		4
.L_51:
        /*0838*/ 	.byte	0x04, 0x1e
        /*083a*/ 	.short	(.L_53 - .L_52)
.L_52:
        /*083c*/ 	.word	0x00000000


	//----- nvinfo : EIATTR_CBANK_PARAM_SIZE
	.align		4
.L_53:
        /*0840*/ 	.byte	0x03, 0x19
        /*0842*/ 	.short	0x0800


	//----- nvinfo : EIATTR_PARAM_CBANK
	.align		4
        /*0844*/ 	.byte	0x04, 0x0a
        /*0846*/ 	.short	(.L_55 - .L_54)
	.align		4
.L_54:
        /*0848*/ 	.word	index@(.nv.constant0._ZN7cutlass13device_kernelINS_4gemm6kernel13GemmUniversalIN4cute5tupleIJiiiiEEENS1_10collective13CollectiveMmaINS1_35MainloopSm100TmaUmmaWarpSpecializedILi4ELi2ELi4ENS5_IJNS4_1CILi2EEESB_NSA_ILi1EEEEEEEENS5_IJNSA_ILi64EEENSA_ILi128EEESG_EEENS_12float_e4m3_tENS5_IJlSC_lEEESI_SJ_NS4_8TiledMMAINS4_8MMA_AtomIJNS4_10MMA_TraitsINS4_19SM100_MMA_F8F6F4_SSEJSI_SI_fSF_SG_NS4_17integral_constantINS4_4UMMA5MajorELSQ_0EEESR_NSO_INSP_7ScaleInELSS_0EEEST_EEEEEENS4_6LayoutINS5_IJSC_SC_SC_EEENS5_IJNSA_ILi0EEESY_SY_EEEEENS5_IJNS4_10UnderscoreES11_S11_EEEEENS4_23SM90_TMA_LOAD_MULTICASTENS4_14ComposedLayoutINS4_7SwizzleILi3ELi4ELi3EEENS4_18smem_ptr_flag_bitsILi8EEENSW_INS5_IJNSA_ILi8EEESG_EEENS5_IJSG_SC_EEEEEEEvNS4_8identityES14_S1E_vS1F_EENS_8epilogue10collective18CollectiveEpilogueINS1H_23Sm100TmaWarpSpecializedILi2ELi2ELi32ELb0ELb0EEEJSH_NS5_IJNSW_ISF_SC_EES1M_EEESI_SJ_SI_SJ_NS1H_6fusion15FusionCallbacksIS1L_NS1O_17LinearCombinationISI_fSI_fLNS_15FloatRoundStyleE2EEESH_S1N_JEEENS4_5SM1004TMEM4LOAD26SM100_TMEM_LOAD_16dp32b32xENS4_13SM90_TMA_LOADENS15_INS16_ILi2ELi4ELi3EEES19_NSW_INS5_IJS1A_SF_EEENS5_IJSF_SC_EEEEEEENS4_39AutoVectorizingCopyWithAssumedAlignmentILi128EEENS4_14SM90_TMA_STOREES23_S25_S25_EEEvvEEEEvNT_6ParamsE)
        /*084c*/ 	.short	0x0380
        /*084e*/ 	.short	0x0800


	//----- nvinfo : EIATTR_SW_WAR
	.align		4
.L_55:
        /*0850*/ 	.byte	0x04, 0x36
        /*0852*/ 	.short	(.L_57 - .L_56)
.L_56:
        /*0854*/ 	.word	0x00000008
.L_57:


//--------------------- .nv.callgraph             --------------------------
	.section	.nv.callgraph,"",@"SHT_CUDA_CALLGRAPH"
	.align	4
	.sectionentsize	8
	.align		4
        /*0000*/ 	.word	0x00000000
	.align		4
        /*0004*/ 	.word	0xffffffff
	.align		4
        /*0008*/ 	.word	index@(_ZN7cutlass13device_kernelINS_4gemm6kernel13GemmUniversalIN4cute5tupleIJiiiiEEENS1_10collective13CollectiveMmaINS1_35MainloopSm100TmaUmmaWarpSpecializedILi4ELi2ELi4ENS5_IJNS4_1CILi2EEESB_NSA_ILi1EEEEEEEENS5_IJNSA_ILi64EEENSA_ILi128EEESG_EEENS_12float_e4m3_tENS5_IJlSC_lEEESI_SJ_NS4_8TiledMMAINS4_8MMA_AtomIJNS4_10MMA_TraitsINS4_19SM100_MMA_F8F6F4_SSEJSI_SI_fSF_SG_NS4_17integral_constantINS4_4UMMA5MajorELSQ_0EEESR_NSO_INSP_7ScaleInELSS_0EEEST_EEEEEENS4_6LayoutINS5_IJSC_SC_SC_EEENS5_IJNSA_ILi0EEESY_SY_EEEEENS5_IJNS4_10UnderscoreES11_S11_EEEEENS4_23SM90_TMA_LOAD_MULTICASTENS4_14ComposedLayoutINS4_7SwizzleILi3ELi4ELi3EEENS4_18smem_ptr_flag_bitsILi8EEENSW_INS5_IJNSA_ILi8EEESG_EEENS5_IJSG_SC_EEEEEEEvNS4_8identityES14_S1E_vS1F_EENS_8epilogue10collective18CollectiveEpilogueINS1H_23Sm100TmaWarpSpecializedILi2ELi2ELi32ELb0ELb0EEEJSH_NS5_IJNSW_ISF_SC_EES1M_EEESI_SJ_SI_SJ_NS1H_6fusion15FusionCallbacksIS1L_NS1O_17LinearCombinationISI_fSI_fLNS_15FloatRoundStyleE2EEESH_S1N_JEEENS4_5SM1004TMEM4LOAD26SM100_TMEM_LOAD_16dp32b32xENS4_13SM90_TMA_LOADENS15_INS16_ILi2ELi4ELi3EEES19_NSW_INS5_IJS1A_SF_EEENS5_IJSF_SC_EEEEEEENS4_39AutoVectorizingCopyWithAssumedAlignmentILi128EEENS4_14SM90_TMA_STOREES23_S25_S25_EEEvvEEEEvNT_6ParamsE)
	.align		4
        /*000c*/ 	.word	index@(__assertfail)
	.align		4
        /*0010*/ 	.word	0x00000000
	.align		4
        /*0014*/ 	.word	0xfffffffe
	.align		4
        /*0018*/ 	.word	0x00000000
	.align		4
        /*001c*/ 	.word	0xfffffffd
	.align		4
        /*0020*/ 	.word	0x00000000
	.align		4
        /*0024*/ 	.word	0xfffffffc


//--------------------- .nv.constant4             --------------------------
	.section	.nv.constant4,"a",@progbits
	.align	8
	.align		8
.nv.constant4:
        /*0000*/ 	.dword	__assertfail
	.align		8
        /*0008*/ 	.dword	__unnamed_1
	.align		8
        /*0010*/ 	.dword	__unnamed_2
	.align		8
        /*0018*/ 	.dword	_ZN39_INTERNAL_b3f7b8ac_4_k_cu_0972c5ce_89724cuda3std3__45__cpo5beginE
	.align		8
        /*0020*/ 	.dword	_ZN39_INTERNAL_b3f7b8ac_4_k_cu_0972c5ce_89724cuda3std3__45__cpo3endE
	.align		8
        /*0028*/ 	.dword	_ZN39_INTERNAL_b3f7b8ac_4_k_cu_0972c5ce_89724cuda3std3__45__cpo6cbeginE
	.align		8
        /*0030*/ 	.dword	_ZN39_INTERNAL_b3f7b8ac_4_k_cu_0972c5ce_89724cuda3std3__45__cpo4cendE
	.align		8
        /*0038*/ 	.dword	_ZN39_INTERNAL_b3f7b8ac_4_k_cu_0972c5ce_89724cuda3std3__441_GLOBAL__N__b3f7b8ac_4_k_cu_0972c5ce_89726ignoreE
	.align		8
        /*0040*/ 	.dword	_ZN39_INTERNAL_b3f7b8ac_4_k_cu_0972c5ce_89724cuda3std3__419piecewise_constructE
	.align		8
        /*0048*/ 	.dword	_ZN39_INTERNAL_b3f7b8ac_4_k_cu_0972c5ce_89724cuda3std3__48in_placeE
	.align		8
        /*0050*/ 	.dword	_ZN39_INTERNAL_b3f7b8ac_4_k_cu_0972c5ce_89724cuda3std6ranges3__45__cpo4swapE
	.align		8
        /*0058*/ 	.dword	_ZN39_INTERNAL_b3f7b8ac_4_k_cu_0972c5ce_89724cuda3std6ranges3__45__cpo9iter_moveE
	.align		8
        /*0060*/ 	.dword	_ZN39_INTERNAL_b3f7b8ac_4_k_cu_0972c5ce_89724cute7productE
	.align		8
        /*0068*/ 	.dword	_ZN39_INTERNAL_b3f7b8ac_4_k_cu_0972c5ce_89724cute1_E
	.align		8
        /*0070*/ 	.dword	$str$25
	.align		8
        /*0078*/ 	.dword	$str$26
	.align		8
        /*0080*/ 	.dword	$str$27
	.align		8
        /*0088*/ 	.dword	$str$28


//--------------------- .text._ZN7cutlass13device_kernelINS_4gemm6kernel13GemmUniversalIN4cute5tupleIJiiiiEEENS1_10collective13CollectiveMmaINS1_35MainloopSm100TmaUmmaWarpSpecializedILi4ELi2ELi4ENS5_IJNS4_1CILi2EEESB_NSA_ILi1EEEEEEEENS5_IJNSA_ILi64EEENSA_ILi128EEESG_EEENS_12float_e4m3_tENS5_IJlSC_lEEESI_SJ_NS4_8TiledMMAINS4_8MMA_AtomIJNS4_10MMA_TraitsINS4_19SM100_MMA_F8F6F4_SSEJSI_SI_fSF_SG_NS4_17integral_constantINS4_4UMMA5MajorELSQ_0EEESR_NSO_INSP_7ScaleInELSS_0EEEST_EEEEEENS4_6LayoutINS5_IJSC_SC_SC_EEENS5_IJNSA_ILi0EEESY_SY_EEEEENS5_IJNS4_10UnderscoreES11_S11_EEEEENS4_23SM90_TMA_LOAD_MULTICASTENS4_14ComposedLayoutINS4_7SwizzleILi3ELi4ELi3EEENS4_18smem_ptr_flag_bitsILi8EEENSW_INS5_IJNSA_ILi8EEESG_EEENS5_IJSG_SC_EEEEEEEvNS4_8identityES14_S1E_vS1F_EENS_8epilogue10collective18CollectiveEpilogueINS1H_23Sm100TmaWarpSpecializedILi2ELi2ELi32ELb0ELb0EEEJSH_NS5_IJNSW_ISF_SC_EES1M_EEESI_SJ_SI_SJ_NS1H_6fusion15FusionCallbacksIS1L_NS1O_17LinearCombinationISI_fSI_fLNS_15FloatRoundStyleE2EEESH_S1N_JEEENS4_5SM1004TMEM4LOAD26SM100_TMEM_LOAD_16dp32b32xENS4_13SM90_TMA_LOADENS15_INS16_ILi2ELi4ELi3EEES19_NSW_INS5_IJS1A_SF_EEENS5_IJSF_SC_EEEEEEENS4_39AutoVectorizingCopyWithAssumedAlignmentILi128EEENS4_14SM90_TMA_STOREES23_S25_S25_EEEvvEEEEvNT_6ParamsE --------------------------
	.section	.text._ZN7cutlass13device_kernelINS_4gemm6kernel13GemmUniversalIN4cute5tupleIJiiiiEEENS1_10collective13CollectiveMmaINS1_35MainloopSm100TmaUmmaWarpSpecializedILi4ELi2ELi4ENS5_IJNS4_1CILi2EEESB_NSA_ILi1EEEEEEEENS5_IJNSA_ILi64EEENSA_ILi128EEESG_EEENS_12float_e4m3_tENS5_IJlSC_lEEESI_SJ_NS4_8TiledMMAINS4_8MMA_AtomIJNS4_10MMA_TraitsINS4_19SM100_MMA_F8F6F4_SSEJSI_SI_fSF_SG_NS4_17integral_constantINS4_4UMMA5MajorELSQ_0EEESR_NSO_INSP_7ScaleInELSS_0EEEST_EEEEEENS4_6LayoutINS5_IJSC_SC_SC_EEENS5_IJNSA_ILi0EEESY_SY_EEEEENS5_IJNS4_10UnderscoreES11_S11_EEEEENS4_23SM90_TMA_LOAD_MULTICASTENS4_14ComposedLayoutINS4_7SwizzleILi3ELi4ELi3EEENS4_18smem_ptr_flag_bitsILi8EEENSW_INS5_IJNSA_ILi8EEESG_EEENS5_IJSG_SC_EEEEEEEvNS4_8identityES14_S1E_vS1F_EENS_8epilogue10collective18CollectiveEpilogueINS1H_23Sm100TmaWarpSpecializedILi2ELi2ELi32ELb0ELb0EEEJSH_NS5_IJNSW_ISF_SC_EES1M_EEESI_SJ_SI_SJ_NS1H_6fusion15FusionCallbacksIS1L_NS1O_17LinearCombinationISI_fSI_fLNS_15FloatRoundStyleE2EEESH_S1N_JEEENS4_5SM1004TMEM4LOAD26SM100_TMEM_LOAD_16dp32b32xENS4_13SM90_TMA_LOADENS15_INS16_ILi2ELi4ELi3EEES19_NSW_INS5_IJS1A_SF_EEENS5_IJSF_SC_EEEEEEENS4_39AutoVectorizingCopyWithAssumedAlignmentILi128EEENS4_14SM90_TMA_STOREES23_S25_S25_EEEvvEEEEvNT_6ParamsE,"ax",@progbits
	.align	128
.text._ZN7cutlass13device_kernelINS_4gemm6kernel13GemmUniversalIN4cute5tupleIJiiiiEEENS1_10collective13CollectiveMmaINS1_35MainloopSm100TmaUmmaWarpSpecializedILi4ELi2ELi4ENS5_IJNS4_1CILi2EEESB_NSA_ILi1EEEEEEEENS5_IJNSA_ILi64EEENSA_ILi128EEESG_EEENS_12float_e4m3_tENS5_IJlSC_lEEESI_SJ_NS4_8TiledMMAINS4_8MMA_AtomIJNS4_10MMA_TraitsINS4_19SM100_MMA_F8F6F4_SSEJSI_SI_fSF_SG_NS4_17integral_constantINS4_4UMMA5MajorELSQ_0EEESR_NSO_INSP_7ScaleInELSS_0EEEST_EEEEEENS4_6LayoutINS5_IJSC_SC_SC_EEENS5_IJNSA_ILi0EEESY_SY_EEEEENS5_IJNS4_10UnderscoreES11_S11_EEEEENS4_23SM90_TMA_LOAD_MULTICASTENS4_14ComposedLayoutINS4_7SwizzleILi3ELi4ELi3EEENS4_18smem_ptr_flag_bitsILi8EEENSW_INS5_IJNSA_ILi8EEESG_EEENS5_IJSG_SC_EEEEEEEvNS4_8identityES14_S1E_vS1F_EENS_8epilogue10collective18CollectiveEpilogueINS1H_23Sm100TmaWarpSpecializedILi2ELi2ELi32ELb0ELb0EEEJSH_NS5_IJNSW_ISF_SC_EES1M_EEESI_SJ_SI_SJ_NS1H_6fusion15FusionCallbacksIS1L_NS1O_17LinearCombinationISI_fSI_fLNS_15FloatRoundStyleE2EEESH_S1N_JEEENS4_5SM1004TMEM4LOAD26SM100_TMEM_LOAD_16dp32b32xENS4_13SM90_TMA_LOADENS15_INS16_ILi2ELi4ELi3EEES19_NSW_INS5_IJS1A_SF_EEENS5_IJSF_SC_EEEEEEENS4_39AutoVectorizingCopyWithAssumedAlignmentILi128EEENS4_14SM90_TMA_STOREES23_S25_S25_EEEvvEEEEvNT_6ParamsE:
        .type           _ZN7cutlass13device_kernelINS_4gemm6kernel13GemmUniversalIN4cute5tupleIJiiiiEEENS1_10collective13CollectiveMmaINS1_35MainloopSm100TmaUmmaWarpSpecializedILi4ELi2ELi4ENS5_IJNS4_1CILi2EEESB_NSA_ILi1EEEEEEEENS5_IJNSA_ILi64EEENSA_ILi128EEESG_EEENS_12float_e4m3_tENS5_IJlSC_lEEESI_SJ_NS4_8TiledMMAINS4_8MMA_AtomIJNS4_10MMA_TraitsINS4_19SM100_MMA_F8F6F4_SSEJSI_SI_fSF_SG_NS4_17integral_constantINS4_4UMMA5MajorELSQ_0EEESR_NSO_INSP_7ScaleInELSS_0EEEST_EEEEEENS4_6LayoutINS5_IJSC_SC_SC_EEENS5_IJNSA_ILi0EEESY_SY_EEEEENS5_IJNS4_10UnderscoreES11_S11_EEEEENS4_23SM90_TMA_LOAD_MULTICASTENS4_14ComposedLayoutINS4_7SwizzleILi3ELi4ELi3EEENS4_18smem_ptr_flag_bitsILi8EEENSW_INS5_IJNSA_ILi8EEESG_EEENS5_IJSG_SC_EEEEEEEvNS4_8identityES14_S1E_vS1F_EENS_8epilogue10collective18CollectiveEpilogueINS1H_23Sm100TmaWarpSpecializedILi2ELi2ELi32ELb0ELb0EEEJSH_NS5_IJNSW_ISF_SC_EES1M_EEESI_SJ_SI_SJ_NS1H_6fusion15FusionCallbacksIS1L_NS1O_17LinearCombinationISI_fSI_fLNS_15FloatRoundStyleE2EEESH_S1N_JEEENS4_5SM1004TMEM4LOAD26SM100_TMEM_LOAD_16dp32b32xENS4_13SM90_TMA_LOADENS15_INS16_ILi2ELi4ELi3EEES19_NSW_INS5_IJS1A_SF_EEENS5_IJSF_SC_EEEEEEENS4_39AutoVectorizingCopyWithAssumedAlignmentILi128EEENS4_14SM90_TMA_STOREES23_S25_S25_EEEvvEEEEvNT_6ParamsE,@function
        .size           _ZN7cutlass13device_kernelINS_4gemm6kernel13GemmUniversalIN4cute5tupleIJiiiiEEENS1_10collective13CollectiveMmaINS1_35MainloopSm100TmaUmmaWarpSpecializedILi4ELi2ELi4ENS5_IJNS4_1CILi2EEESB_NSA_ILi1EEEEEEEENS5_IJNSA_ILi64EEENSA_ILi128EEESG_EEENS_12float_e4m3_tENS5_IJlSC_lEEESI_SJ_NS4_8TiledMMAINS4_8MMA_AtomIJNS4_10MMA_TraitsINS4_19SM100_MMA_F8F6F4_SSEJSI_SI_fSF_SG_NS4_17integral_constantINS4_4UMMA5MajorELSQ_0EEESR_NSO_INSP_7ScaleInELSS_0EEEST_EEEEEENS4_6LayoutINS5_IJSC_SC_SC_EEENS5_IJNSA_ILi0EEESY_SY_EEEEENS5_IJNS4_10UnderscoreES11_S11_EEEEENS4_23SM90_TMA_LOAD_MULTICASTENS4_14ComposedLayoutINS4_7SwizzleILi3ELi4ELi3EEENS4_18smem_ptr_flag_bitsILi8EEENSW_INS5_IJNSA_ILi8EEESG_EEENS5_IJSG_SC_EEEEEEEvNS4_8identityES14_S1E_vS1F_EENS_8epilogue10collective18CollectiveEpilogueINS1H_23Sm100TmaWarpSpecializedILi2ELi2ELi32ELb0ELb0EEEJSH_NS5_IJNSW_ISF_SC_EES1M_EEESI_SJ_SI_SJ_NS1H_6fusion15FusionCallbacksIS1L_NS1O_17LinearCombinationISI_fSI_fLNS_15FloatRoundStyleE2EEESH_S1N_JEEENS4_5SM1004TMEM4LOAD26SM100_TMEM_LOAD_16dp32b32xENS4_13SM90_TMA_LOADENS15_INS16_ILi2ELi4ELi3EEES19_NSW_INS5_IJS1A_SF_EEENS5_IJSF_SC_EEEEEEENS4_39AutoVectorizingCopyWithAssumedAlignmentILi128EEENS4_14SM90_TMA_STOREES23_S25_S25_EEEvvEEEEvNT_6ParamsE,(.L_x_149 - _ZN7cutlass13device_kernelINS_4gemm6kernel13GemmUniversalIN4cute5tupleIJiiiiEEENS1_10collective13CollectiveMmaINS1_35MainloopSm100TmaUmmaWarpSpecializedILi4ELi2ELi4ENS5_IJNS4_1CILi2EEESB_NSA_ILi1EEEEEEEENS5_IJNSA_ILi64EEENSA_ILi128EEESG_EEENS_12float_e4m3_tENS5_IJlSC_lEEESI_SJ_NS4_8TiledMMAINS4_8MMA_AtomIJNS4_10MMA_TraitsINS4_19SM100_MMA_F8F6F4_SSEJSI_SI_fSF_SG_NS4_17integral_constantINS4_4UMMA5MajorELSQ_0EEESR_NSO_INSP_7ScaleInELSS_0EEEST_EEEEEENS4_6LayoutINS5_IJSC_SC_SC_EEENS5_IJNSA_ILi0EEESY_SY_EEEEENS5_IJNS4_10UnderscoreES11_S11_EEEEENS4_23SM90_TMA_LOAD_MULTICASTENS4_14ComposedLayoutINS4_7SwizzleILi3ELi4ELi3EEENS4_18smem_ptr_flag_bitsILi8EEENSW_INS5_IJNSA_ILi8EEESG_EEENS5_IJSG_SC_EEEEEEEvNS4_8identityES14_S1E_vS1F_EENS_8epilogue10collective18CollectiveEpilogueINS1H_23Sm100TmaWarpSpecializedILi2ELi2ELi32ELb0ELb0EEEJSH_NS5_IJNSW_ISF_SC_EES1M_EEESI_SJ_SI_SJ_NS1H_6fusion15FusionCallbacksIS1L_NS1O_17LinearCombinationISI_fSI_fLNS_15FloatRoundStyleE2EEESH_S1N_JEEENS4_5SM1004TMEM4LOAD26SM100_TMEM_LOAD_16dp32b32xENS4_13SM90_TMA_LOADENS15_INS16_ILi2ELi4ELi3EEES19_NSW_INS5_IJS1A_SF_EEENS5_IJSF_SC_EEEEEEENS4_39AutoVectorizingCopyWithAssumedAlignmentILi128EEENS4_14SM90_TMA_STOREES23_S25_S25_EEEvvEEEEvNT_6ParamsE)
        .other          _ZN7cutlass13device_kernelINS_4gemm6kernel13GemmUniversalIN4cute5tupleIJiiiiEEENS1_10collective13CollectiveMmaINS1_35MainloopSm100TmaUmmaWarpSpecializedILi4ELi2ELi4ENS5_IJNS4_1CILi2EEESB_NSA_ILi1EEEEEEEENS5_IJNSA_ILi64EEENSA_ILi128EEESG_EEENS_12float_e4m3_tENS5_IJlSC_lEEESI_SJ_NS4_8TiledMMAINS4_8MMA_AtomIJNS4_10MMA_TraitsINS4_19SM100_MMA_F8F6F4_SSEJSI_SI_fSF_SG_NS4_17integral_constantINS4_4UMMA5MajorELSQ_0EEESR_NSO_INSP_7ScaleInELSS_0EEEST_EEEEEENS4_6LayoutINS5_IJSC_SC_SC_EEENS5_IJNSA_ILi0EEESY_SY_EEEEENS5_IJNS4_10UnderscoreES11_S11_EEEEENS4_23SM90_TMA_LOAD_MULTICASTENS4_14ComposedLayoutINS4_7SwizzleILi3ELi4ELi3EEENS4_18smem_ptr_flag_bitsILi8EEENSW_INS5_IJNSA_ILi8EEESG_EEENS5_IJSG_SC_EEEEEEEvNS4_8identityES14_S1E_vS1F_EENS_8epilogue10collective18CollectiveEpilogueINS1H_23Sm100TmaWarpSpecializedILi2ELi2ELi32ELb0ELb0EEEJSH_NS5_IJNSW_ISF_SC_EES1M_EEESI_SJ_SI_SJ_NS1H_6fusion15FusionCallbacksIS1L_NS1O_17LinearCombinationISI_fSI_fLNS_15FloatRoundStyleE2EEESH_S1N_JEEENS4_5SM1004TMEM4LOAD26SM100_TMEM_LOAD_16dp32b32xENS4_13SM90_TMA_LOADENS15_INS16_ILi2ELi4ELi3EEES19_NSW_INS5_IJS1A_SF_EEENS5_IJSF_SC_EEEEEEENS4_39AutoVectorizingCopyWithAssumedAlignmentILi128EEENS4_14SM90_TMA_STOREES23_S25_S25_EEEvvEEEEvNT_6ParamsE,@"STO_CUDA_ENTRY STV_DEFAULT"
_ZN7cutlass13device_kernelINS_4gemm6kernel13GemmUniversalIN4cute5tupleIJiiiiEEENS1_10collective13CollectiveMmaINS1_35MainloopSm100TmaUmmaWarpSpecializedILi4ELi2ELi4ENS5_IJNS4_1CILi2EEESB_NSA_ILi1EEEEEEEENS5_IJNSA_ILi64EEENSA_ILi128EEESG_EEENS_12float_e4m3_tENS5_IJlSC_lEEESI_SJ_NS4_8TiledMMAINS4_8MMA_AtomIJNS4_10MMA_TraitsINS4_19SM100_MMA_F8F6F4_SSEJSI_SI_fSF_SG_NS4_17integral_constantINS4_4UMMA5MajorELSQ_0EEESR_NSO_INSP_7ScaleInELSS_0EEEST_EEEEEENS4_6LayoutINS5_IJSC_SC_SC_EEENS5_IJNSA_ILi0EEESY_SY_EEEEENS5_IJNS4_10UnderscoreES11_S11_EEEEENS4_23SM90_TMA_LOAD_MULTICASTENS4_14ComposedLayoutINS4_7SwizzleILi3ELi4ELi3EEENS4_18smem_ptr_flag_bitsILi8EEENSW_INS5_IJNSA_ILi8EEESG_EEENS5_IJSG_SC_EEEEEEEvNS4_8identityES14_S1E_vS1F_EENS_8epilogue10collective18CollectiveEpilogueINS1H_23Sm100TmaWarpSpecializedILi2ELi2ELi32ELb0ELb0EEEJSH_NS5_IJNSW_ISF_SC_EES1M_EEESI_SJ_SI_SJ_NS1H_6fusion15FusionCallbacksIS1L_NS1O_17LinearCombinationISI_fSI_fLNS_15FloatRoundStyleE2EEESH_S1N_JEEENS4_5SM1004TMEM4LOAD26SM100_TMEM_LOAD_16dp32b32xENS4_13SM90_TMA_LOADENS15_INS16_ILi2ELi4ELi3EEES19_NSW_INS5_IJS1A_SF_EEENS5_IJSF_SC_EEEEEEENS4_39AutoVectorizingCopyWithAssumedAlignmentILi128EEENS4_14SM90_TMA_STOREES23_S25_S25_EEEvvEEEEvNT_6ParamsE:
[----:B------:R-:W1:Y:S01]  /*0000*/  LDC R1, c[0x0][0x37c] ;  /* 0x0000df00ff017b82 */ /* 0x000e620000000800 */
[----:B------:R-:W2:Y:S01]  /*0010*/  S2R R93, SR_TID.X ;  /* 0x00000000005d7919 */ /* 0x000ea20000002100 */
[----:B------:R-:W3:Y:S01]  /*0020*/  LDCU.64 UR8, c[0x0][0x890] ;  /* 0x00011200ff0877ac */ /* 0x000ee20008000a00 */
[----:B------:R-:W-:Y:S02]  /*0030*/  PRMT R84, RZ, 0x7610, R84 ;  /* 0x00007610ff547816 */ /* 0x000fe40000000054 */
[----:B------:R-:W-:Y:S01]  /*0040*/  ELECT P3, URZ, PT ;  /* 0x0000000000ff782f */ /* 0x000fe20003860000 */
[----:B---3--:R-:W-:-:S04]  /*0050*/  UISETP.NE.U32.AND UP0, UPT, UR8, URZ, UPT ;  /* 0x000000ff0800728c */ /* 0x008fc8000bf05070 */
[----:B------:R-:W-:Y:S01]  /*0060*/  UISETP.NE.AND.EX UP0, UPT, UR9, URZ, UPT, UP0 ;  /* 0x000000ff0900728c */ /* 0x000fe2000bf05300 */
[----:B--2---:R-:W-:-:S05]  /*0070*/  SHF.R.U32.HI R85, RZ, 0x5, R93 ;  /* 0x00000005ff557819 */ /* 0x004fca000001165d */
[----:B------:R-:W2:Y:S02]  /*0080*/  SHFL.IDX PT, R0, R85, RZ, 0x1f ;  /* 0x00001fff55007589 */ /* 0x000ea400000e0000 */
[----:B--2---:R-:W-:Y:S01]  /*0090*/  R2UR UR17, R0 ;  /* 0x00000000001172ca */ /* 0x004fe200000e0000 */
[----:B-1----:R-:W-:-:S14]  /*00a0*/  BRA.U UP0, `(.L_x_0) ;  /* 0x0000000100307547 */ /* 0x002fdc000b800000 */
[----:B------:R-:W1:Y:S02]  /*00b0*/  LDCU.64 UR4, c[0x0][0x888] ;  /* 0x00011100ff0477ac */ /* 0x000e640008000a00 */
[----:B-1----:R-:W-:-:S04]  /*00c0*/  UISETP.NE.U32.AND UP0, UPT, UR4, URZ, UPT ;  /* 0x000000ff0400728c */ /* 0x002fc8000bf05070 */
[----:B------:R-:W-:-:S09]  /*00d0*/  UISETP.NE.AND.EX UP0, UPT, UR5, URZ, UPT, UP0 ;  /* 0x000000ff0500728c */ /* 0x000fd2000bf05300 */
[----:B------:R-:W-:Y:S05]  /*00e0*/  BRA.U !UP0, `(.L_x_1) ;  /* 0x0000000108147547 */ /* 0x000fea000b800000 */
[----:B------:R-:W1:Y:S01]  /*00f0*/  LDC.64 R2, c[0x0][0x888] ;  /* 0x00022200ff027b82 */ /* 0x000e620000000a00 */
[----:B------:R-:W1:Y:S02]  /*0100*/  LDCU.64 UR4, c[0x0][0x358] ;  /* 0x00006b00ff0477ac */ /* 0x000e640008000a00 */
[----:B-1----:R1:W5:Y:S01]  /*0110*/  LDG.E R41, desc[UR4][R2.64] ;  /* 0x0000000402297981 */ /* 0x002362000c1e1900 */
[----:B------:R-:W-:Y:S01]  /*0120*/  HFMA2 R84, -RZ, RZ, 0, 5.9604644775390625e-08 ;  /* 0x00000001ff547431 */ /* 0x000fe200000001ff */
[----:B------:R-:W-:Y:S05]  /*0130*/  BRA `(.L_x_0) ;  /* 0x00000000000c7947 */ /* 0x000fea0003800000 */
.L_x_1:
[----:B------:R-:W1:Y:S01]  /*0140*/  LDCU UR4, c[0x0][0x880] ;  /* 0x00011000ff0477ac */ /* 0x000e620008000800 */
[----:B------:R-:W-:Y:S01]  /*0150*/  HFMA2 R84, -RZ, RZ, 0, 5.9604644775390625e-08 ;  /* 0x00000001ff547431 */ /* 0x000fe200000001ff */
[----:B-1----:R-:W-:-:S07]  /*0160*/  MOV R41, UR4 ;  /* 0x0000000400297c02 */ /* 0x002fce0008000f00 */
.L_x_0:
[----:B------:R-:W2:Y:S02]  /*0170*/  LDCU.64 UR4, c[0x0][0x8b0] ;  /* 0x00011600ff0477ac */ /* 0x000ea40008000a00 */
[----:B--2---:R-:W-:-:S04]  /*0180*/  UISETP.NE.U32.AND UP0, UPT, UR4, URZ, UPT ;  /* 0x000000ff0400728c */ /* 0x004fc8000bf05070 */
[----:B------:R-:W-:-:S09]  /*0190*/  UISETP.NE.AND.EX UP0, UPT, UR5, URZ, UPT, UP0 ;  /* 0x000000ff0500728c */ /* 0x000fd2000bf05300 */
[----:B------:R-:W-:Y:S05]  /*01a0*/  BRA.U UP0, `(.L_x_2) ;  /* 0x0000000100287547 */ /* 0x000fea000b800000 */
[----:B------:R-:W2:Y:S02]  /*01b0*/  LDCU.64 UR4, c[0x0][0x8a8] ;  /* 0x00011500ff0477ac */ /* 0x000ea40008000a00 */
[----:B--2---:R-:W-:-:S04]  /*01c0*/  UISETP.NE.U32.AND UP0, UPT, UR4, URZ, UPT ;  /* 0x000000ff0400728c */ /* 0x004fc8000bf05070 */
[----:B------:R-:W-:-:S09]  /*01d0*/  UISETP.NE.AND.EX UP0, UPT, UR5, URZ, UPT, UP0 ;  /* 0x000000ff0500728c */ /* 0x000fd2000bf05300 */
[----:B------:R-:W-:Y:S05]  /*01e0*/  BRA.U !UP0, `(.L_x_3) ;  /* 0x0000000108107547 */ /* 0x000fea000b800000 */
[----:B------:R-:W2:Y:S01]  /*01f0*/  LDC.64 R38, c[0x0][0x8a8] ;  /* 0x00022a00ff267b82 */ /* 0x000ea20000000a00 */
[----:B------:R-:W2:Y:S02]  /*0200*/  LDCU.64 UR4, c[0x0][0x358] ;  /* 0x00006b00ff0477ac */ /* 0x000ea40008000a00 */
[----:B--2---:R2:W5:Y:S01]  /*0210*/  LDG.E R38, desc[UR4][R38.64] ;  /* 0x0000000426267981 */ /* 0x004562000c1e1900 */
[----:B------:R-:W-:Y:S05]  /*0220*/  BRA `(.L_x_2) ;  /* 0x0000000000087947 */ /* 0x000fea0003800000 */
.L_x_3:
[----:B------:R-:W2:Y:S02]  /*0230*/  LDCU UR4, c[0x0][0x8a0] ;  /* 0x00011400ff0477ac */ /* 0x000ea40008000800 */
[----:B--2---:R-:W-:Y:S02]  /*0240*/  MOV R38, UR4 ;  /* 0x0000000400267c02 */ /* 0x004fe40008000f00 */
.L_x_2:
[----:B------:R-:W-:Y:S01]  /*0250*/  IMAD.U32 R0, RZ, RZ, UR17 ;  /* 0x00000011ff007e24 */ /* 0x000fe2000f8e00ff */
[----:B------:R-:W-:Y:S04]  /*0260*/  BSSY.RECONVERGENT B0, `(.L_x_4) ;  /* 0x000000c000007945 */ /* 0x000fe80003800200 */
[C---:B------:R-:W-:Y:S02]  /*0270*/  ISETP.NE.OR P1, PT, R0.reuse, 0x1, !P3 ;  /* 0x000000010000780c */ /* 0x040fe40005f25670 */
[----:B------:R-:W-:-:S11]  /*0280*/  ISETP.NE.OR P0, PT, R0, 0x3, !P3 ;  /* 0x000000030000780c */ /* 0x000fd60005f05670 */
[----:B------:R-:W-:Y:S05]  /*0290*/  @P1 BRA `(.L_x_5) ;  /* 0x0000000000201947 */ /* 0x000fea0003800000 */
[----:B------:R-:W3:Y:S02]  /*02a0*/  LDCU.64 UR4, c[0x0][0x348] ;  /* 0x00006900ff0477ac */ /* 0x000ee40008000a00 */
[----:B---3--:R-:W-:Y:S02]  /*02b0*/  UIADD3 UR6, UP1, UPT, UR4, 0x80, URZ ;  /* 0x0000008004067890 */ /* 0x008fe4000ff3e0ff */
[----:B------:R-:W-:Y:S02]  /*02c0*/  UIADD3 UR4, UP0, UPT, UR4, 0x180, URZ ;  /* 0x0000018004047890 */ /* 0x000fe4000ff1e0ff */
[----:B------:R-:W-:Y:S02]  /*02d0*/  UIADD3.X UR7, UPT, UPT, URZ, UR5, URZ, UP1, !UPT ;  /* 0x00000005ff077290 */ /* 0x000fe40008ffe4ff */
[----:B------:R-:W-:-:S07]  /*02e0*/  UIADD3.X UR5, UPT, UPT, URZ, UR5, URZ, UP0, !UPT ;  /* 0x00000005ff057290 */ /* 0x000fce00087fe4ff */
[----:B------:R3:W-:Y:S02]  /*02f0*/  UTMACCTL.PF [UR6] ;  /* 0x00000000060079b9 */ /* 0x0007e40008040000 */
[----:B------:R3:W-:Y:S02]  /*0300*/  UTMACCTL.PF [UR4] ;  /* 0x00000000040079b9 */ /* 0x0007e40008040000 */
[----:B---3--:R-:W-:Y:S01]  /*0310*/  NOP ;  /* 0x0000000000007918 */ /* 0x008fe20000000000 */
.L_x_5:
[----:B------:R-:W-:Y:S05]  /*0320*/  BSYNC.RECONVERGENT B0 ;  /* 0x0000000000007941 */ /* 0x000fea0003800200 */
.L_x_4:
[----:B------:R-:W-:Y:S04]  /*0330*/  BSSY.RECONVERGENT B0, `(.L_x_6) ;  /* 0x000000a000007945 */ /* 0x000fe80003800200 */
        /* <DEDUP_REMOVED lines=9> */
.L_x_7:
[----:B------:R-:W-:Y:S05]  /*03d0*/  BSYNC.RECONVERGENT B0 ;  /* 0x0000000000007941 */ /* 0x000fea0003800200 */
.L_x_6:
[----:B------:R-:W3:Y:S01]  /*03e0*/  LDCU.64 UR4, c[0x0][0x888] ;  /* 0x00011100ff0477ac */ /* 0x000ee20008000a00 */
[----:B------:R-:W-:Y:S02]  /*03f0*/  UISETP.EQ.U32.AND UP1, UPT, UR8, URZ, UPT ;  /* 0x000000ff0800728c */ /* 0x000fe4000bf22070 */
[----:B------:R-:W-:Y:S02]  /*0400*/  UPLOP3.LUT UP3, UPT, UPT, UPT, UPT, 0x80, 0x8 ;  /* 0x000000000008789c */ /* 0x000fe40003f6f070 */
[----:B---3--:R-:W-:-:S04]  /*0410*/  UISETP.NE.U32.AND UP0, UPT, UR4, URZ, UPT ;  /* 0x000000ff0400728c */ /* 0x008fc8000bf05070 */
[----:B------:R-:W-:-:S04]  /*0420*/  UISETP.NE.AND.EX UP0, UPT, UR5, URZ, UPT, UP0 ;  /* 0x000000ff0500728c */ /* 0x000fc8000bf05300 */
[----:B------:R-:W-:-:S04]  /*0430*/  UISETP.EQ.OR.EX UP2, UPT, UR9, URZ, !UP0, UP1 ;  /* 0x000000ff0900728c */ /* 0x000fc8000c742710 */
[----:B------:R-:W-:-:S06]  /*0440*/  UP2UR UR4, UPR, URZ, 0x4 ;  /* 0x00000004ff047883 */ /* 0x000fcc0008000000 */
[----:B------:R-:W-:Y:S01]  /*0450*/  MOV R86, UR4 ;  /* 0x0000000400567c02 */ /* 0x000fe20008000f00 */
[----:B------:R-:W-:Y:S06]  /*0460*/  BRA.U !UP2, `(.L_x_8) ;  /* 0x000000010a207547 */ /* 0x000fec000b800000 */
[----:B------:R-:W-:Y:S01]  /*0470*/  UISETP.NE.U32.AND UP1, UPT, UR8, URZ, UPT ;  /* 0x000000ff0800728c */ /* 0x000fe2000bf25070 */
[----:B-----5:R-:W-:Y:S01]  /*0480*/  FSETP.NEU.AND P0, PT, R41, RZ, PT ;  /* 0x000000ff2900720b */ /* 0x020fe20003f0d000 */
[----:B------:R-:W-:Y:S02]  /*0490*/  USEL UR4, URZ, 0xffffffff, UP0 ;  /* 0xffffffffff047887 */ /* 0x000fe40008000000 */
[----:B------:R-:W-:-:S10]  /*04a0*/  UISETP.NE.AND.EX UP1, UPT, UR9, URZ, UPT, UP1 ;  /* 0x000000ff0900728c */ /* 0x000fd4000bf25310 */
[----:B------:R-:W-:Y:S01]  /*04b0*/  VOTEU.ANY UP0, P0 ;  /* 0x0000000000ff7886 */ /* 0x000fe20000000100 */
[----:B------:R-:W-:-:S04]  /*04c0*/  @!UP1 USEL UR4, URZ, 0xffffffff, UP0 ;  /* 0xffffffffff049887 */ /* 0x000fc80008000000 */
[----:B------:R-:W-:-:S04]  /*04d0*/  ULOP3.LUT UR4, UR4, 0x1, URZ, 0xc0, !UPT ;  /* 0x0000000104047892 */ /* 0x000fc8000f8ec0ff */
[----:B------:R-:W-:-:S11]  /*04e0*/  UISETP.NE.U32.AND UP3, UPT, UR4, 0x1, UPT ;  /* 0x000000010400788c */ /* 0x000fd6000bf65070 */
.L_x_8:
[----:B-1----:R-:W1:Y:S01]  /*04f0*/  SHFL.IDX PT, R2, R85, RZ, 0x1f ;  /* 0x00001fff55027589 */ /* 0x002e6200000e0000 */
[----:B------:R-:W-:-:S04]  /*0500*/  UISETP.NE.AND UP0, UPT, UR17, 0x2, UPT ;  /* 0x000000021100788c */ /* 0x000fc8000bf05270 */
[----:B------:R-:W-:Y:S01]  /*0510*/  USEL UR38, URZ, 0x1, UP0 ;  /* 0x00000001ff267887 */ /* 0x000fe20008000000 */
[----:B-1----:R-:W-:-:S13]  /*0520*/  ISETP.NE.AND P0, PT, R2, RZ, PT ;  /* 0x000000ff0200720c */ /* 0x002fda0003f05270 */
[----:B------:R-:W-:Y:S05]  /*0530*/  @P0 BRA `(.L_x_9) ;  /* 0x0000000000580947 */ /* 0x000fea0003800000 */
[----:B------:R-:W1:Y:S01]  /*0540*/  S2UR UR4, SR_CgaCtaId ;  /* 0x00000000000479c3 */ /* 0x000e620000008800 */
[----:B------:R-:W-:Y:S01]  /*0550*/  UMOV UR5, 0x400 ;  /* 0x0000040000057882 */ /* 0x000fe20000000000 */
[----:B------:R-:W-:Y:S01]  /*0560*/  UMOV UR8, 0x1 ;  /* 0x0000000100087882 */ /* 0x000fe20000000000 */
[----:B------:R-:W-:Y:S01]  /*0570*/  UMOV UR6, 0x3 ;  /* 0x0000000300067882 */ /* 0x000fe20000000000 */
[----:B------:R-:W-:-:S04]  /*0580*/  UIADD3 UR8, UPT, UPT, -UR8, 0x100000, URZ ;  /* 0x0010000008087890 */ /* 0x000fc8000fffe1ff */
[----:B------:R-:W-:Y:S02]  /*0590*/  USHF.L.U32 UR9, UR8, 0xb, URZ ;  /* 0x0000000b08097899 */ /* 0x000fe400080006ff */
[----:B------:R-:W-:Y:S02]  /*05a0*/  USHF.L.U32 UR8, UR8, 0x1, URZ ;  /* 0x0000000108087899 */ /* 0x000fe400080006ff */
[----:B------:R-:W-:-:S04]  /*05b0*/  UIADD3 UR6, UPT, UPT, -UR6, 0x100000, URZ ;  /* 0x0010000006067890 */ /* 0x000fc8000fffe1ff */
[----:B------:R-:W-:Y:S02]  /*05c0*/  USHF.L.U32 UR7, UR6, 0xb, URZ ;  /* 0x0000000b06077899 */ /* 0x000fe400080006ff */
[----:B------:R-:W-:Y:S01]  /*05d0*/  USHF.L.U32 UR6, UR6, 0x1, URZ ;  /* 0x0000000106067899 */ /* 0x000fe200080006ff */
[----:B------:R-:W-:Y:S01]  /*05e0*/  ELECT P0, URZ, PT ;  /* 0x0000000000ff782f */ /* 0x000fe20003800000 */
[----:B-1----:R-:W-:Y:S01]  /*05f0*/  ULEA UR4, UR4, UR5, 0x18 ;  /* 0x0000000504047291 */ /* 0x002fe2000f8ec0ff */
[----:B------:R-:W1:Y:S11]  /*0600*/  FENCE.VIEW.ASYNC.S ;  /* 0x00000000000073c6 */ /* 0x000e760000000000 */
[----:B-1----:R1:W3:Y:S01]  /*0610*/  SYNCS.EXCH.64 URZ, [UR4], UR8 ;  /* 0x0000000804ff75b2 */ /* 0x0022e20008000100 */
[----:B------:R1:W4:Y:S01]  /*0620*/  SYNCS.EXCH.64 URZ, [UR4+0x20], UR6 ;  /* 0x0000200604ff75b2 */ /* 0x0003220008000100 */
[----:B------:R1:W1:Y:S01]  /*0630*/  SYNCS.EXCH.64 URZ, [UR4+0x8], UR8 ;  /* 0x0000080804ff75b2 */ /* 0x0002620008000100 */
[----:B------:R1:W1:Y:S01]  /*0640*/  SYNCS.EXCH.64 URZ, [UR4+0x28], UR6 ;  /* 0x0000280604ff75b2 */ /* 0x0002620008000100 */
[----:B------:R1:W1:Y:S01]  /*0650*/  SYNCS.EXCH.64 URZ, [UR4+0x10], UR8 ;  /* 0x0000100804ff75b2 */ /* 0x0002620008000100 */
[----:B------:R1:W1:Y:S01]  /*0660*/  SYNCS.EXCH.64 URZ, [UR4+0x30], UR6 ;  /* 0x0000300604ff75b2 */ /* 0x0002620008000100 */
[----:B------:R1:W1:Y:S01]  /*0670*/  SYNCS.EXCH.64 URZ, [UR4+0x18], UR8 ;  /* 0x0000180804ff75b2 */ /* 0x0002620008000100 */
[----:B------:R1:W1:Y:S01]  /*0680*/  SYNCS.EXCH.64 URZ, [UR4+0x38], UR6 ;  /* 0x0000380604ff75b2 */ /* 0x0002620008000100 */
[----:B------:R-:W-:Y:S01]  /*0690*/  NOP ;  /* 0x0000000000007918 */ /* 0x000fe20000000000 */
.L_x_9:
[----:B------:R-:W2:Y:S01]  /*06a0*/  SHFL.IDX PT, R2, R85, RZ, 0x1f ;  /* 0x00001fff55027589 */ /* 0x000ea200000e0000 */
[----:B------:R-:W-:Y:S01]  /*06b0*/  NOP ;  /* 0x0000000000007918 */ /* 0x000fe20000000000 */
[----:B--2---:R-:W-:-:S13]  /*06c0*/  ISETP.NE.AND P0, PT, R2, 0x1, PT ;  /* 0x000000010200780c */ /* 0x004fda0003f05270 */
[----:B------:R-:W-:Y:S05]  /*06d0*/  @P0 BRA `(.L_x_10) ;  /* 0x0000000000480947 */ /* 0x000fea0003800000 */
[----:B-1----:R-:W1:Y:S01]  /*06e0*/  S2UR UR4, SR_CgaCtaId ;  /* 0x00000000000479c3 */ /* 0x002e620000008800 */
        /* <DEDUP_REMOVED lines=12> */
[----:B-1----:R2:W1:Y:S01]  /*07b0*/  SYNCS.EXCH.64 URZ, [UR4+0x40], UR8 ;  /* 0x0000400804ff75b2 */ /* 0x0024620008000100 */
[----:B------:R2:W1:Y:S01]  /*07c0*/  SYNCS.EXCH.64 URZ, [UR4+0x50], UR6 ;  /* 0x0000500604ff75b2 */ /* 0x0004620008000100 */
[----:B------:R2:W1:Y:S01]  /*07d0*/  SYNCS.EXCH.64 URZ, [UR4+0x48], UR8 ;  /* 0x0000480804ff75b2 */ /* 0x0004620008000100 */
[----:B------:R2:W1:Y:S02]  /*07e0*/  SYNCS.EXCH.64 URZ, [UR4+0x58], UR6 ;  /* 0x0000580604ff75b2 */ /* 0x0004640008000100 */
[----:B--2---:R-:W-:Y:S01]  /*07f0*/  NOP ;  /* 0x0000000000007918 */ /* 0x004fe20000000000 */
.L_x_10:
[----:B------:R-:W2:Y:S01]  /*0800*/  SHFL.IDX PT, R2, R85, RZ, 0x1f ;  /* 0x00001fff55027589 */ /* 0x000ea200000e0000 */
[----:B------:R-:W-:Y:S01]  /*0810*/  NOP ;  /* 0x0000000000007918 */ /* 0x000fe20000000000 */
[----:B--2---:R-:W-:-:S13]  /*0820*/  ISETP.NE.AND P0, PT, R2, 0x3, PT ;  /* 0x000000030200780c */ /* 0x004fda0003f05270 */
[----:B------:R-:W-:Y:S05]  /*0830*/  @P0 BRA `(.L_x_11) ;  /* 0x0000000000300947 */ /* 0x000fea0003800000 */
[----:B-1----:R-:W1:Y:S01]  /*0840*/  S2UR UR6, SR_CgaCtaId ;  /* 0x00000000000679c3 */ /* 0x002e620000008800 */
[----:B------:R-:W-:Y:S01]  /*0850*/  UMOV UR4, 0x400 ;  /* 0x0000040000047882 */ /* 0x000fe20000000000 */
[----:B------:R-:W-:Y:S01]  /*0860*/  UMOV UR5, 0x20 ;  /* 0x0000002000057882 */ /* 0x000fe20000000000 */
[----:B------:R-:W-:Y:S01]  /*0870*/  ELECT P0, URZ, PT ;  /* 0x0000000000ff782f */ /* 0x000fe20003800000 */
[----:B-1----:R-:W-:Y:S02]  /*0880*/  ULEA UR6, UR6, UR4, 0x18 ;  /* 0x0000000406067291 */ /* 0x002fe4000f8ec0ff */
[----:B------:R-:W-:-:S04]  /*0890*/  UIADD3 UR4, UPT, UPT, -UR5, 0x100000, URZ ;  /* 0x0010000005047890 */ /* 0x000fc8000fffe1ff */
[----:B------:R-:W-:Y:S02]  /*08a0*/  USHF.L.U32 UR5, UR4, 0xb, URZ ;  /* 0x0000000b04057899 */ /* 0x000fe400080006ff */
[----:B------:R-:W-:Y:S01]  /*08b0*/  USHF.L.U32 UR4, UR4, 0x1, URZ ;  /* 0x0000000104047899 */ /* 0x000fe200080006ff */
[----:B------:R-:W1:Y:S11]  /*08c0*/  FENCE.VIEW.ASYNC.S ;  /* 0x00000000000073c6 */ /* 0x000e760000000000 */
[----:B-1----:R2:W1:Y:S01]  /*08d0*/  SYNCS.EXCH.64 URZ, [UR6+0x60], UR4 ;  /* 0x0000600406ff75b2 */ /* 0x0024620008000100 */
[----:B------:R2:W1:Y:S02]  /*08e0*/  SYNCS.EXCH.64 URZ, [UR6+0x68], UR4 ;  /* 0x0000680406ff75b2 */ /* 0x0004640008000100 */
[----:B--2---:R-:W-:Y:S01]  /*08f0*/  NOP ;  /* 0x0000000000007918 */ /* 0x004fe20000000000 */
.L_x_11:
[----:B------:R-:W2:Y:S01]  /*0900*/  SHFL.IDX PT, R2, R85, RZ, 0x1f ;  /* 0x00001fff55027589 */ /* 0x000ea200000e0000 */
[----:B------:R-:W-:Y:S01]  /*0910*/  NOP ;  /* 0x0000000000007918 */ /* 0x000fe20000000000 */
[----:B--2---:R-:W-:-:S13]  /*0920*/  ISETP.NE.AND P0, PT, R2, 0x4, PT ;  /* 0x000000040200780c */ /* 0x004fda0003f05270 */
[----:B------:R-:W-:Y:S05]  /*0930*/  @P0 BRA `(.L_x_12) ;  /* 0x00000000004c0947 */ /* 0x000fea0003800000 */
[----:B-1----:R-:W1:Y:S01]  /*0940*/  S2UR UR6, SR_CgaCtaId ;  /* 0x00000000000679c3 */ /* 0x002e620000008800 */
[----:B------:R-:W-:Y:S01]  /*0950*/  UMOV UR4, 0x3a0 ;  /* 0x000003a000047882 */ /* 0x000fe20000000000 */
[----:B------:R-:W-:Y:S01]  /*0960*/  UMOV UR5, 0x400 ;  /* 0x0000040000057882 */ /* 0x000fe20000000000 */
[----:B------:R-:W-:Y:S01]  /*0970*/  USEL UR4, UR4, 0x320, UP3 ;  /* 0x0000032004047887 */ /* 0x000fe20009800000 */
[----:B------:R-:W-:Y:S01]  /*0980*/  UMOV UR8, 0x1 ;  /* 0x0000000100087882 */ /* 0x000fe20000000000 */
[----:B------:R-:W-:Y:S01]  /*0990*/  ELECT P0, URZ, PT ;  /* 0x0000000000ff782f */ /* 0x000fe20003800000 */
[----:B------:R-:W-:-:S04]  /*09a0*/  UIADD3 UR8, UPT, UPT, -UR8, 0x100000, URZ ;  /* 0x0010000008087890 */ /* 0x000fc8000fffe1ff */
[----:B------:R-:W-:Y:S02]  /*09b0*/  USHF.L.U32 UR9, UR8, 0xb, URZ ;  /* 0x0000000b08097899 */ /* 0x000fe400080006ff */
[----:B------:R-:W-:Y:S02]  /*09c0*/  USHF.L.U32 UR8, UR8, 0x1, URZ ;  /* 0x0000000108087899 */ /* 0x000fe400080006ff */
[----:B-1----:R-:W-:Y:S02]  /*09d0*/  ULEA UR6, UR6, UR5, 0x18 ;  /* 0x0000000506067291 */ /* 0x002fe4000f8ec0ff */
[----:B------:R-:W-:-:S04]  /*09e0*/  UIADD3 UR4, UPT, UPT, -UR4, 0x100000, URZ ;  /* 0x0010000004047890 */ /* 0x000fc8000fffe1ff */
[----:B------:R-:W-:Y:S02]  /*09f0*/  USHF.L.U32 UR5, UR4, 0xb, URZ ;  /* 0x0000000b04057899 */ /* 0x000fe400080006ff */
[----:B------:R-:W-:Y:S01]  /*0a00*/  USHF.L.U32 UR4, UR4, 0x1, URZ ;  /* 0x0000000104047899 */ /* 0x000fe200080006ff */
[----:B------:R-:W1:Y:S03]  /*0a10*/  FENCE.VIEW.ASYNC.S ;  /* 0x00000000000073c6 */ /* 0x000e660000000000 */
[----:B-1----:R2:W1:Y:S08]  /*0a20*/  SYNCS.EXCH.64 URZ, [UR6+0x70], UR8 ;  /* 0x0000700806ff75b2 */ /* 0x0024700008000100 */
[----:B------:R2:W1:Y:S01]  /*0a30*/  SYNCS.EXCH.64 URZ, [UR6+0x80], UR4 ;  /* 0x0000800406ff75b2 */ /* 0x0004620008000100 */
[----:B------:R2:W1:Y:S01]  /*0a40*/  SYNCS.EXCH.64 URZ, [UR6+0x78], UR8 ;  /* 0x0000780806ff75b2 */ /* 0x0004620008000100 */
[----:B------:R2:W1:Y:S02]  /*0a50*/  SYNCS.EXCH.64 URZ, [UR6+0x88], UR4 ;  /* 0x0000880406ff75b2 */ /* 0x0004640008000100 */
[----:B--2---:R-:W-:Y:S01]  /*0a60*/  NOP ;  /* 0x0000000000007918 */ /* 0x004fe20000000000 */
.L_x_12:
        /* <DEDUP_REMOVED lines=20> */
[----:B------:R2:W1:Y:S01]  /*0bb0*/  SYNCS.EXCH.64 URZ, [UR4+0xb8], UR6 ;  /* 0x0000b80604ff75b2 */ /* 0x0004620008000100 */
[----:B------:R2:W1:Y:S01]  /*0bc0*/  SYNCS.EXCH.64 URZ, [UR4+0xa0], UR8 ;  /* 0x0000a00804ff75b2 */ /* 0x0004620008000100 */
[----:B------:R2:W1:Y:S01]  /*0bd0*/  SYNCS.EXCH.64 URZ, [UR4+0xc0], UR6 ;  /* 0x0000c00604ff75b2 */ /* 0x0004620008000100 */
[----:B------:R2:W1:Y:S01]  /*0be0*/  SYNCS.EXCH.64 URZ, [UR4+0xa8], UR8 ;  /* 0x0000a80804ff75b2 */ /* 0x0004620008000100 */
[----:B------:R2:W1:Y:S02]  /*0bf0*/  SYNCS.EXCH.64 URZ, [UR4+0xc8], UR6 ;  /* 0x0000c80604ff75b2 */ /* 0x0004640008000100 */
[----:B--2---:R-:W-:Y:S01]  /*0c00*/  NOP ;  /* 0x0000000000007918 */ /* 0x004fe20000000000 */
.L_x_13:
[----:B------:R-:W2:Y:S01]  /*0c10*/  SHFL.IDX PT, R2, R85, RZ, 0x1f ;  /* 0x00001fff55027589 */ /* 0x000ea200000e0000 */
[----:B------:R-:W-:Y:S01]  /*0c20*/  NOP ;  /* 0x0000000000007918 */ /* 0x000fe20000000000 */
[----:B--2---:R-:W-:-:S13]  /*0c30*/  ISETP.NE.AND P0, PT, R2, 0x3, PT ;  /* 0x000000030200780c */ /* 0x004fda0003f05270 */
[----:B------:R-:W-:Y:S05]  /*0c40*/  @P0 BRA `(.L_x_14) ;  /* 0x0000000000380947 */ /* 0x000fea0003800000 */
[----:B------:R-:W2:Y:S01]  /*0c50*/  S2UR UR5, SR_CgaCtaId ;  /* 0x00000000000579c3 */ /* 0x000ea20000008800 */
[----:B-1----:R-:W-:Y:S01]  /*0c60*/  UMOV UR4, 0x400 ;  /* 0x0000040000047882 */ /* 0x002fe20000000000 */
[----:B------:R-:W-:Y:S01]  /*0c70*/  UMOV UR6, 0x20 ;  /* 0x0000002000067882 */ /* 0x000fe20000000000 */
[----:B------:R-:W-:Y:S01]  /*0c80*/  ELECT P0, URZ, PT ;  /* 0x0000000000ff782f */ /* 0x000fe20003800000 */
[----:B------:R-:W-:-:S04]  /*0c90*/  UIADD3 UR6, UPT, UPT, -UR6, 0x100000, URZ ;  /* 0x0010000006067890 */ /* 0x000fc8000fffe1ff */
[----:B------:R-:W-:Y:S02]  /*0ca0*/  USHF.L.U32 UR7, UR6, 0xb, URZ ;  /* 0x0000000b06077899 */ /* 0x000fe400080006ff */
[----:B------:R-:W-:Y:S02]  /*0cb0*/  USHF.L.U32 UR6, UR6, 0x1, URZ ;  /* 0x0000000106067899 */ /* 0x000fe400080006ff */
[----:B--2---:R-:W-:Y:S01]  /*0cc0*/  ULEA UR4, UR5, UR4, 0x18 ;  /* 0x0000000405047291 */ /* 0x004fe2000f8ec0ff */
[----:B------:R-:W1:Y:S11]  /*0cd0*/  FENCE.VIEW.ASYNC.S ;  /* 0x00000000000073c6 */ /* 0x000e760000000000 */
[----:B-1----:R2:W1:Y:S01]  /*0ce0*/  SYNCS.EXCH.64 URZ, [UR4+0xd0], UR6 ;  /* 0x0000d00604ff75b2 */ /* 0x0024620008000100 */
[----:B------:R2:W1:Y:S01]  /*0cf0*/  SYNCS.EXCH.64 URZ, [UR4+0xe0], UR6 ;  /* 0x0000e00604ff75b2 */ /* 0x0004620008000100 */
[----:B------:R2:W1:Y:S01]  /*0d00*/  SYNCS.EXCH.64 URZ, [UR4+0xd8], UR6 ;  /* 0x0000d80604ff75b2 */ /* 0x0004620008000100 */
[----:B------:R2:W1:Y:S02]  /*0d10*/  SYNCS.EXCH.64 URZ, [UR4+0xe8], UR6 ;  /* 0x0000e80604ff75b2 */ /* 0x0004640008000100 */
[----:B--2---:R-:W-:Y:S01]  /*0d20*/  NOP ;  /* 0x0000000000007918 */ /* 0x004fe20000000000 */
.L_x_14:
[----:B-1----:R-:W1:Y:S01]  /*0d30*/  LDCU UR4, c[0x0][0x36c] ;  /* 0x00006d80ff0477ac */ /* 0x002e620008000800 */
[----:B------:R-:W-:Y:S01]  /*0d40*/  ISETP.NE.OR P3, PT, R0, 0x2, !P3 ;  /* 0x000000020000780c */ /* 0x000fe20005f65670 */
[----:B------:R-:W-:Y:S01]  /*0d50*/  NOP ;  /* 0x0000000000007918 */ /* 0x000fe20000000000 */
[----:B------:R-:W-:Y:S01]  /*0d60*/  LOP3.LUT R0, R93, 0x1f, RZ, 0xc0, !PT ;  /* 0x0000001f5d007812 */ /* 0x000fe200078ec0ff */
[----:B------:R-:W-:Y:S02]  /*0d70*/  UISETP.NE.AND UP4, UPT, UR17, URZ, UPT ;  /* 0x000000ff1100728c */ /* 0x000fe4000bf85270 */
[----:B-1----:R-:W-:-:S09]  /*0d80*/  UISETP.EQ.U32.AND UP5, UPT, UR4, 0x1, UPT ;  /* 0x000000010400788c */ /* 0x002fd2000bfa2070 */
[----:B------:R-:W-:Y:S05]  /*0d90*/  BRA.U !UP5, `(.L_x_15) ;  /* 0x000000010d087547 */ /* 0x000fea000b800000 */
[----:B---34-:R-:W-:Y:S01]  /*0da0*/  UCGABAR_ARV ;  /* 0x00000000000079c7 */ /* 0x018fe20008000000 */
[----:B------:R-:W-:Y:S05]  /*0db0*/  BRA `(.L_x_16) ;  /* 0x0000000000047947 */ /* 0x000fea0003800000 */
.L_x_15:
[----:B---34-:R-:W-:Y:S01]  /*0dc0*/  NOP ;  /* 0x0000000000007918 */ /* 0x018fe20000000000 */
.L_x_16:
[----:B------:R-:W1:Y:S01]  /*0dd0*/  S2UR UR16, SR_CTAID.X ;  /* 0x00000000001079c3 */ /* 0x000e620000002500 */
[----:B------:R-:W-:-:S05]  /*0de0*/  CS2R.32 R3, SR_CgaSize ;  /* 0x0000000000037805 */ /* 0x000fca0000008a00 */
[----:B------:R-:W-:-:S05]  /*0df0*/  IMAD R3, R3, -0xa0, RZ ;  /* 0xffffff6003037824 */ /* 0x000fca00078e02ff */
[----:B------:R-:W-:-:S14]  /*0e00*/  R2UR UR5, R3 ;  /* 0x00000000030572ca */ /* 0x000fdc00000e0000 */
[----:B------:R-:W2:Y:S01]  /*0e10*/  LDCU UR5, c[0x0][UR5+0x2b0] ;  /* 0x00005600050577ac */ /* 0x000ea20008000800 */
[----:B------:R-:W-:-:S05]  /*0e20*/  CS2R.32 R3, SR_CgaSize ;  /* 0x0000000000037805 */ /* 0x000fca0000008a00 */
[----:B------:R-:W-:-:S05]  /*0e30*/  IMAD R3, R3, -0xa0, RZ ;  /* 0xffffff6003037824 */ /* 0x000fca00078e02ff */
[----:B------:R-:W-:-:S14]  /*0e40*/  R2UR UR4, R3 ;  /* 0x00000000030472ca */ /* 0x000fdc00000e0000 */
[----:B------:R-:W3:Y:S01]  /*0e50*/  LDCU UR4, c[0x0][UR4+0x2b4] ;  /* 0x00005680040477ac */ /* 0x000ee20008000800 */
[----:B------:R-:W4:Y:S01]  /*0e60*/  S2UR UR20, SR_CTAID.Y ;  /* 0x00000000001479c3 */ /* 0x000f220000002600 */
[----:B------:R-:W-:-:S05]  /*0e70*/  CS2R.32 R3, SR_CgaSize ;  /* 0x0000000000037805 */ /* 0x000fca0000008a00 */
[----:B------:R-:W-:-:S05]  /*0e80*/  IMAD R3, R3, -0xa0, RZ ;  /* 0xffffff6003037824 */ /* 0x000fca00078e02ff */
[----:B------:R-:W-:-:S14]  /*0e90*/  R2UR UR59, R3 ;  /* 0x00000000033b72ca */ /* 0x000fdc00000e0000 */
[----:B------:R-:W3:Y:S01]  /*0ea0*/  LDCU UR59, c[0x0][UR59+0x2a0] ;  /* 0x000054003b3b77ac */ /* 0x000ee20008000800 */
[----:B------:R-:W-:-:S05]  /*0eb0*/  CS2R.32 R3, SR_CgaSize ;  /* 0x0000000000037805 */ /* 0x000fca0000008a00 */
[----:B------:R-:W-:-:S05]  /*0ec0*/  IMAD R3, R3, -0xa0, RZ ;  /* 0xffffff6003037824 */ /* 0x000fca00078e02ff */
[----:B------:R-:W-:-:S14]  /*0ed0*/  R2UR UR62, R3 ;  /* 0x00000000033e72ca */ /* 0x000fdc00000e0000 */
[----:B------:R-:W3:Y:S01]  /*0ee0*/  LDCU UR62, c[0x0][UR62+0x2a4] ;  /* 0x000054803e3e77ac */ /* 0x000ee20008000800 */
[----:B------:R-:W3:Y:S01]  /*0ef0*/  S2UR UR7, SR_CgaCtaId ;  /* 0x00000000000779c3 */ /* 0x000ee20000008800 */
[----:B------:R-:W3:Y:S01]  /*0f00*/  LDCU UR21, c[0x0][0xb24] ;  /* 0x00016480ff1577ac */ /* 0x000ee20008000800 */
[----:B------:R-:W3:Y:S01]  /*0f10*/  LDCU UR42, c[0x0][0xb24] ;  /* 0x00016480ff2a77ac */ /* 0x000ee20008000800 */
[----:B-1----:R-:W-:Y:S01]  /*0f20*/  I2FP.F32.U32 R3, UR16 ;  /* 0x0000001000037c45 */ /* 0x002fe20008201000 */
[----:B------:R-:W1:Y:S04]  /*0f30*/  LDCU UR29, c[0x0][0xb30] ;  /* 0x00016600ff1d77ac */ /* 0x000e680008000800 */
[----:B--2---:R-:W-:Y:S01]  /*0f40*/  FMUL R3, R3, UR5 ;  /* 0x0000000503037c20 */ /* 0x004fe20008400000 */
[----:B------:R-:W-:Y:S01]  /*0f50*/  UMOV UR34, 0x5 ;  /* 0x0000000500227882 */ /* 0x000fe20000000000 */
[----:B----4-:R-:W-:-:S04]  /*0f60*/  I2FP.F32.U32 R2, UR20 ;  /* 0x0000001400027c45 */ /* 0x010fc80008201000 */
[----:B------:R-:W2:Y:S01]  /*0f70*/  F2I.U32.TRUNC.NTZ R3, R3 ;  /* 0x0000000300037305 */ /* 0x000ea2000020f000 */
[----:B---3--:R-:W-:Y:S01]  /*0f80*/  FMUL R2, R2, UR4 ;  /* 0x0000000402027c20 */ /* 0x008fe20008400000 */
[----:B------:R-:W-:Y:S02]  /*0f90*/  ULOP3.LUT UR5, UR7, 0x2, URZ, 0xc0, !UPT ;  /* 0x0000000207057892 */ /* 0x000fe4000f8ec0ff */
[----:B------:R-:W-:-:S04]  /*0fa0*/  ULOP3.LUT UR49, UR7, 0x1, URZ, 0xc0, !UPT ;  /* 0x0000000107317892 */ /* 0x000fc8000f8ec0ff */
[----:B------:R-:W3:Y:S01]  /*0fb0*/  F2I.U32.TRUNC.NTZ R2, R2 ;  /* 0x0000000200027305 */ /* 0x000ee2000020f000 */
[----:B------:R-:W-:Y:S02]  /*0fc0*/  UISETP.GT.U32.AND UP0, UPT, UR5, 0xffff, UPT ;  /* 0x0000ffff0500788c */ /* 0x000fe4000bf04070 */
[----:B------:R-:W-:Y:S02]  /*0fd0*/  UISETP.GT.U32.AND UP1, UPT, UR49, 0xffff, UPT ;  /* 0x0000ffff3100788c */ /* 0x000fe4000bf24070 */
[----:B------:R-:W-:Y:S01]  /*0fe0*/  USEL UR26, UR5, 0xffff, !UP0 ;  /* 0x0000ffff051a7887 */ /* 0x000fe2000c000000 */
[----:B--2---:R-:W-:Y:S01]  /*0ff0*/  R2UR UR4, R3 ;  /* 0x00000000030472ca */ /* 0x004fe200000e0000 */
[----:B------:R-:W-:Y:S02]  /*1000*/  USHF.R.U32.HI UR32, URZ, 0x1, UR7 ;  /* 0x00000001ff207899 */ /* 0x000fe40008011607 */
[----:B------:R-:W-:Y:S02]  /*1010*/  USHF.L.U32 UR31, UR7, 0xb, URZ ;  /* 0x0000000b071f7899 */ /* 0x000fe400080006ff */
[----:B------:R-:W-:-:S02]  /*1020*/  USHF.L.U32 UR30, UR7, 0xd, URZ ;  /* 0x0000000d071e7899 */ /* 0x000fc400080006ff */
[----:B------:R-:W-:Y:S01]  /*1030*/  USEL UR27, UR49, 0xffff, !UP1 ;  /* 0x0000ffff311b7887 */ /* 0x000fe2000c800000 */
[----:B---3--:R-:W-:Y:S02]  /*1040*/  R2UR UR6, R2 ;  /* 0x00000000020672ca */ /* 0x008fe400000e0000 */
[----:B------:R-:W-:-:S03]  /*1050*/  PRMT R2, RZ, 0x7610, R2 ;  /* 0x00007610ff027816 */ /* 0x000fc60000000002 */
[----:B------:R-:W-:-:S04]  /*1060*/  UIADD3 UR5, UPT, UPT, -UR4, URZ, URZ ;  /* 0x000000ff04057290 */ /* 0x000fc8000fffe1ff */
[----:B------:R-:W-:-:S04]  /*1070*/  UIMAD UR59, UR59, UR5, UR16 ;  /* 0x000000053b3b72a4 */ /* 0x000fc8000f8e0210 */
[----:B------:R-:W-:-:S04]  /*1080*/  UIADD3 UR4, UPT, UPT, -UR6, URZ, URZ ;  /* 0x000000ff06047290 */ /* 0x000fc8000fffe1ff */
[----:B------:R-:W-:Y:S01]  /*1090*/  UIMAD UR62, UR62, UR4, UR20 ;  /* 0x000000043e3e72a4 */ /* 0x000fe2000f8e0214 */
[----:B-1----:R-:W-:Y:S11]  /*10a0*/  BRA.U UP4, `(.L_x_17) ;  /* 0x00000001043c7547 */ /* 0x002ff6000b800000 */
[----:B------:R-:W-:Y:S02]  /*10b0*/  UISETP.NE.AND UP0, UPT, UR62, URZ, UPT ;  /* 0x000000ff3e00728c */ /* 0x000fe4000bf05270 */
[----:B------:R-:W-:Y:S02]  /*10c0*/  UISETP.NE.AND UP1, UPT, UR62, 0x1, UPT ;  /* 0x000000013e00788c */ /* 0x000fe4000bf25270 */
[----:B------:R-:W-:Y:S02]  /*10d0*/  UISETP.NE.AND UP2, UPT, UR59, URZ, UP0 ;  /* 0x000000ff3b00728c */ /* 0x000fe40008745270 */
[----:B------:R-:W-:Y:S02]  /*10e0*/  USEL UR4, URZ, 0x2, UP0 ;  /* 0x00000002ff047887 */ /* 0x000fe40008000000 */
[----:B------:R-:W-:Y:S02]  /*10f0*/  USEL UR8, URZ, 0x1, UP2 ;  /* 0x00000001ff087887 */ /* 0x000fe40009000000 */
[----:B------:R-:W-:-:S02]  /*1100*/  UISETP.NE.AND UP2, UPT, UR59, URZ, UPT ;  /* 0x000000ff3b00728c */ /* 0x000fc4000bf45270 */
[----:B------:R-:W-:Y:S02]  /*1110*/  USEL UR5, URZ, 0x4, UP1 ;  /* 0x00000004ff057887 */ /* 0x000fe40008800000 */
[----:B------:R-:W-:Y:S02]  /*1120*/  UISETP.NE.AND UP0, UPT, UR59, 0x1, UPT ;  /* 0x000000013b00788c */ /* 0x000fe4000bf05270 */
[----:B------:R-:W-:Y:S02]  /*1130*/  USEL UR6, URZ, 0x8, UP1 ;  /* 0x00000008ff067887 */ /* 0x000fe40008800000 */
[----:B------:R-:W-:Y:S02]  /*1140*/  USEL UR7, UR5, 0x4, UP2 ;  /* 0x0000000405077887 */ /* 0x000fe40009000000 */
[----:B------:R-:W-:Y:S02]  /*1150*/  USEL UR4, UR4, 0x2, UP0 ;  /* 0x0000000204047887 */ /* 0x000fe40008000000 */
[----:B------:R-:W-:-:S02]  /*1160*/  USEL UR5, UR6, 0x8, UP0 ;  /* 0x0000000806057887 */ /* 0x000fc40008000000 */
[----:B------:R-:W-:-:S04]  /*1170*/  UIADD3 UR4, UPT, UPT, UR4, UR7, UR8 ;  /* 0x0000000704047290 */ /* 0x000fc8000fffe008 */
[----:B------:R-:W-:-:S06]  /*1180*/  UIADD3 UR4, UPT, UPT, UR4, UR5, URZ ;  /* 0x0000000504047290 */ /* 0x000fcc000fffe0ff */
[----:B------:R-:W-:-:S07]  /*1190*/  MOV R2, UR4 ;  /* 0x0000000400027c02 */ /* 0x000fce0008000f00 */
.L_x_17:
[----:B------:R-:W1:Y:S01]  /*11a0*/  S2UR UR36, SR_CTAID.Z ;  /* 0x00000000002479c3 */ /* 0x000e620000002700 */
[----:B------:R-:W-:Y:S01]  /*11b0*/  UISETP.GE.AND UP0, UPT, UR21, 0x1, UPT ;  /* 0x000000011500788c */ /* 0x000fe2000bf06270 */
[----:B------:R-:W-:-:S08]  /*11c0*/  UMOV UR33, 0x3 ;  /* 0x0000000300217882 */ /* 0x000fd00000000000 */
[----:B------:R-:W-:Y:S05]  /*11d0*/  BRA.U !UP0, `(.L_x_18) ;  /* 0x0000000108d47547 */ /* 0x000fea000b800000 */
[----:B------:R-:W2:Y:S01]  /*11e0*/  LDCU.128 UR12, c[0x0][0xb10] ;  /* 0x00016200ff0c77ac */ /* 0x000ea20008000c00 */
[----:B------:R-:W3:Y:S01]  /*11f0*/  LDCU UR6, c[0x0][0x370] ;  /* 0x00006e00ff0677ac */ /* 0x000ee20008000800 */
[----:B------:R-:W4:Y:S01]  /*1200*/  LDCU UR5, c[0x0][0x374] ;  /* 0x00006e80ff0577ac */ /* 0x000f220008000800 */
[----:B------:R-:W1:Y:S01]  /*1210*/  LDCU UR28, c[0x0][0xb0c] ;  /* 0x00016180ff1c77ac */ /* 0x000e620008000800 */
[----:B------:R-:W1:Y:S01]  /*1220*/  LDCU UR4, c[0x0][0xb20] ;  /* 0x00016400ff0477ac */ /* 0x000e620008000800 */
[----:B------:R-:W1:Y:S01]  /*1230*/  LDCU.64 UR8, c[0x0][0xb28] ;  /* 0x00016500ff0877ac */ /* 0x000e620008000a00 */
[----:B--2---:R-:W-:Y:S02]  /*1240*/  UISETP.NE.AND UP0, UPT, UR14, 0x1, UPT ;  /* 0x000000010e00788c */ /* 0x004fe4000bf05270 */
[----:B----4-:R-:W-:Y:S02]  /*1250*/  UIMAD.WIDE.U32 UR10, UR5, UR15, URZ ;  /* 0x0000000f050a72a5 */ /* 0x010fe4000f8e00ff */
[----:B---3--:R-:W-:-:S02]  /*1260*/  UIMAD.WIDE.U32 UR22, UR6, UR12, URZ ;  /* 0x0000000c061672a5 */ /* 0x008fc4000f8e00ff */
[----:B-1----:R-:W-:Y:S02]  /*1270*/  UISETP.NE.AND UP1, UPT, UR28, 0x1, UPT ;  /* 0x000000011c00788c */ /* 0x002fe4000bf25270 */
[----:B------:R-:W-:Y:S01]  /*1280*/  UISETP.NE.AND UP2, UPT, UR21, 0x1, UPT ;  /* 0x000000011500788c */ /* 0x000fe2000bf45270 */
[----:B------:R-:W-:Y:S02]  /*1290*/  UMOV UR10, UR11 ;  /* 0x0000000b000a7c82 */ /* 0x000fe40008000000 */
[----:B------:R-:W-:Y:S01]  /*12a0*/  UMOV UR22, UR23 ;  /* 0x0000001700167c82 */ /* 0x000fe20008000000 */
[----:B------:R-:W-:Y:S02]  /*12b0*/  @UP0 USHF.R.U32.HI UR5, URZ, UR4, UR10 ;  /* 0x00000004ff050299 */ /* 0x000fe4000801160a */
[----:B------:R-:W-:Y:S02]  /*12c0*/  UIMAD.WIDE.U32 UR24, UR20, UR15, URZ ;  /* 0x0000000f141872a5 */ /* 0x000fe4000f8e00ff */
[----:B------:R-:W-:-:S02]  /*12d0*/  UIMAD.WIDE.U32 UR10, UR5, UR8, URZ ;  /* 0x00000008050a72a5 */ /* 0x000fc4000f8e00ff */
[----:B------:R-:W-:Y:S02]  /*12e0*/  @UP1 USHF.R.U32.HI UR6, URZ, UR13, UR22 ;  /* 0x0000000dff061299 */ /* 0x000fe40008011616 */
[----:B------:R-:W-:Y:S02]  /*12f0*/  UIMAD.WIDE.U32 UR18, UR16, UR12, URZ ;  /* 0x0000000c101272a5 */ /* 0x000fe4000f8e00ff */
[----:B------:R-:W-:Y:S01]  /*1300*/  UIMAD.WIDE.U32 UR22, UR6, UR8, URZ ;  /* 0x00000008061672a5 */ /* 0x000fe2000f8e00ff */
[----:B------:R-:W-:Y:S01]  /*1310*/  UMOV UR24, UR25 ;  /* 0x0000001900187c82 */ /* 0x000fe20008000000 */
[----:B------:R-:W-:Y:S01]  /*1320*/  UMOV UR10, UR11 ;  /* 0x0000000b000a7c82 */ /* 0x000fe20008000000 */
[----:B------:R-:W-:Y:S02]  /*1330*/  USHF.R.U32.HI UR24, URZ, UR4, UR24 ;  /* 0x00000004ff187299 */ /* 0x000fe40008011618 */
[----:B------:R-:W-:Y:S02]  /*1340*/  @UP2 USHF.R.U32.HI UR5, URZ, UR9, UR10 ;  /* 0x00000009ff052299 */ /* 0x000fe4000801160a */
[----:B------:R-:W-:Y:S01]  /*1350*/  UMOV UR7, UR23 ;  /* 0x0000001700077c82 */ /* 0x000fe20008000000 */
[----:B------:R-:W-:Y:S01]  /*1360*/  UMOV UR18, UR19 ;  /* 0x0000001300127c82 */ /* 0x000fe20008000000 */
[----:B------:R-:W-:-:S02]  /*1370*/  @UP2 USHF.R.U32.HI UR6, URZ, UR9, UR7 ;  /* 0x00000009ff062299 */ /* 0x000fc40008011607 */
[----:B------:R-:W-:Y:S02]  /*1380*/  USHF.R.U32.HI UR18, URZ, UR13, UR18 ;  /* 0x0000000dff127299 */ /* 0x000fe40008011612 */
[----:B------:R-:W-:Y:S02]  /*1390*/  USEL UR4, UR20, UR24, !UP0 ;  /* 0x0000001814047287 */ /* 0x000fe4000c000000 */
[----:B------:R-:W-:Y:S02]  /*13a0*/  UIMAD UR7, UR5, UR21, URZ ;  /* 0x00000015050772a4 */ /* 0x000fe4000f8e02ff */
[----:B------:R-:W-:Y:S02]  /*13b0*/  USEL UR5, UR16, UR18, !UP1 ;  /* 0x0000001210057287 */ /* 0x000fe4000c800000 */
[----:B------:R-:W-:Y:S02]  /*13c0*/  UIMAD UR12, UR6, UR21, URZ ;  /* 0x00000015060c72a4 */ /* 0x000fe4000f8e02ff */
[----:B------:R-:W-:-:S02]  /*13d0*/  UISETP.GE.AND UP0, UPT, UR4, UR7, UPT ;  /* 0x000000070400728c */ /* 0x000fc4000bf06270 */
[----:B------:R-:W-:Y:S02]  /*13e0*/  UIMAD.WIDE.U32 UR10, UR4, UR8, URZ ;  /* 0x00000008040a72a5 */ /* 0x000fe4000f8e00ff */
[----:B------:R-:W-:Y:S02]  /*13f0*/  UISETP.GE.OR UP0, UPT, UR5, UR12, UP0 ;  /* 0x0000000c0500728c */ /* 0x000fe40008706670 */
[----:B------:R-:W-:Y:S02]  /*1400*/  UIMAD.WIDE.U32 UR12, UR5, UR8, URZ ;  /* 0x00000008050c72a5 */ /* 0x000fe4000f8e00ff */
[----:B------:R-:W-:Y:S01]  /*1410*/  UIADD3 UR10, UPT, UPT, -UR4, URZ, URZ ;  /* 0x000000ff040a7290 */ /* 0x000fe2000fffe1ff */
[----:B------:R-:W-:Y:S01]  /*1420*/  UMOV UR8, UR11 ;  /* 0x0000000b00087c82 */ /* 0x000fe20008000000 */
[----:B------:R-:W-:Y:S02]  /*1430*/  UIADD3 UR11, UPT, UPT, -UR5, URZ, URZ ;  /* 0x000000ff050b7290 */ /* 0x000fe4000fffe1ff */
[----:B------:R-:W-:-:S03]  /*1440*/  USHF.R.U32.HI UR8, URZ, UR9, UR8 ;  /* 0x00000009ff087299 */ /* 0x000fc60008011608 */
[----:B------:R-:W-:Y:S01]  /*1450*/  @!UP0 UMOV UR7, UR13 ;  /* 0x0000000d00078c82 */ /* 0x000fe20008000000 */
[----:B------:R-:W-:Y:S02]  /*1460*/  UIMAD UR20, UR14, UR10, UR20 ;  /* 0x0000000a0e1472a4 */ /* 0x000fe4000f8e0214 */
[----:B------:R-:W-:Y:S02]  /*1470*/  USEL UR8, UR4, UR8, !UP2 ;  /* 0x0000000804087287 */ /* 0x000fe4000d000000 */
[----:B------:R-:W-:Y:S02]  /*1480*/  @!UP0 USHF.R.U32.HI UR7, URZ, UR9, UR7 ;  /* 0x00000009ff078299 */ /* 0x000fe40008011607 */
[----:B------:R-:W-:Y:S02]  /*1490*/  UIADD3 UR9, UPT, UPT, -UR8, URZ, URZ ;  /* 0x000000ff08097290 */ /* 0x000fe4000fffe1ff */
[----:B------:R-:W-:Y:S02]  /*14a0*/  @!UP0 USEL UR7, UR5, UR7, !UP2 ;  /* 0x0000000705078287 */ /* 0x000fe4000d000000 */
[----:B------:R-:W-:-:S02]  /*14b0*/  UIMAD UR9, UR21, UR9, UR4 ;  /* 0x00000009150972a4 */ /* 0x000fc4000f8e0204 */
[----:B------:R-:W-:Y:S02]  /*14c0*/  @!UP0 UIADD3 UR8, UPT, UPT, UR8, -UR7, URZ ;  /* 0x8000000708088290 */ /* 0x000fe4000fffe0ff */
[----:B------:R-:W-:Y:S02]  /*14d0*/  @!UP0 UIMAD UR6, UR9, UR6, UR7 ;  /* 0x00000006090682a4 */ /* 0x000fe4000f8e0207 */
[----:B------:R-:W-:Y:S02]  /*14e0*/  @!UP0 UIMAD UR4, UR8, UR21, UR5 ;  /* 0x00000015080482a4 */ /* 0x000fe4000f8e0205 */
[----:B------:R-:W-:Y:S02]  /*14f0*/  UIMAD UR16, UR28, UR11, UR16 ;  /* 0x0000000b1c1072a4 */ /* 0x000fe4000f8e0210 */
[----:B------:R-:W-:Y:S01]  /*1500*/  UIMAD UR20, UR4, UR14, UR20 ;  /* 0x0000000e041472a4 */ /* 0x000fe2000f8e0214 */
[----:B------:R-:W-:Y:S02]  /*1510*/  @!UP0 UMOV UR5, UR6 ;  /* 0x0000000600058c82 */ /* 0x000fe40008000000 */
[----:B------:R-:W-:-:S12]  /*1520*/  UIMAD UR16, UR5, UR28, UR16 ;  /* 0x0000001c051072a4 */ /* 0x000fd8000f8e0210 */
.L_x_18:
[----:B------:R-:W-:Y:S02]  /*1530*/  UISETP.NE.AND UP1, UPT, UR29, 0x1, UPT ;  /* 0x000000011d00788c */ /* 0x000fe4000bf25270 */
[----:B------:R-:W-:Y:S02]  /*1540*/  ULOP3.LUT UR27, UR27, 0xffff, URZ, 0xc0, !UPT ;  /* 0x0000ffff1b1b7892 */ /* 0x000fe4000f8ec0ff */
[----:B------:R-:W-:Y:S02]  /*1550*/  ULOP3.LUT UR26, UR26, 0xffff, URZ, 0xc0, !UPT ;  /* 0x0000ffff1a1a7892 */ /* 0x000fe4000f8ec0ff */
[----:B------:R-:W-:Y:S02]  /*1560*/  UISETP.NE.AND UP0, UPT, UR17, 0x2, UPT ;  /* 0x000000021100788c */ /* 0x000fe4000bf05270 */
[----:B------:R-:W-:Y:S02]  /*1570*/  ULOP3.LUT UR31, UR31, 0x1000, URZ, 0xc0, !UPT ;  /* 0x000010001f1f7892 */ /* 0x000fe4000f8ec0ff */
[----:B------:R-:W-:-:S02]  /*1580*/  ULOP3.LUT UR30, UR30, 0x2000, URZ, 0xc0, !UPT ;  /* 0x000020001e1e7892 */ /* 0x000fc4000f8ec0ff */
[----:B------:R-:W-:Y:S02]  /*1590*/  USHF.L.U32 UR27, UR34, UR27, URZ ;  /* 0x0000001b221b7299 */ /* 0x000fe400080006ff */
[----:B------:R-:W-:Y:S01]  /*15a0*/  USHF.L.U32 UR26, UR33, UR26, URZ ;  /* 0x0000001a211a7299 */ /* 0x000fe200080006ff */
[----:B------:R-:W-:Y:S11]  /*15b0*/  BRA.U UP1, `(.L_x_19) ;  /* 0x0000000101447547 */ /* 0x000ff6000b800000 */
[----:B------:R-:W2:Y:S01]  /*15c0*/  LDCU.128 UR8, c[0x0][0xb10] ;  /* 0x00016200ff0877ac */ /* 0x000ea20008000c00 */
[----:B------:R-:W3:Y:S01]  /*15d0*/  LDCU UR12, c[0x0][0xb0c] ;  /* 0x00016180ff0c77ac */ /* 0x000ee20008000800 */
[----:B------:R-:W4:Y:S01]  /*15e0*/  LDCU UR13, c[0x0][0xb20] ;  /* 0x00016400ff0d77ac */ /* 0x000f220008000800 */
[----:B--2---:R-:W-:Y:S02]  /*15f0*/  UIMAD.WIDE.U32 UR6, UR16, UR8, URZ ;  /* 0x00000008100672a5 */ /* 0x004fe4000f8e00ff */
[----:B------:R-:W-:Y:S02]  /*1600*/  UIMAD.WIDE.U32 UR4, UR20, UR11, URZ ;  /* 0x0000000b140472a5 */ /* 0x000fe4000f8e00ff */
[----:B---3--:R-:W-:Y:S02]  /*1610*/  UISETP.NE.AND UP2, UPT, UR12, 0x1, UPT ;  /* 0x000000010c00788c */ /* 0x008fe4000bf45270 */
[----:B------:R-:W-:Y:S01]  /*1620*/  UISETP.NE.AND UP1, UPT, UR10, 0x1, UPT ;  /* 0x000000010a00788c */ /* 0x000fe2000bf25270 */
[----:B------:R-:W-:-:S02]  /*1630*/  UMOV UR6, UR7 ;  /* 0x0000000700067c82 */ /* 0x000fc40008000000 */
[----:B------:R-:W-:Y:S01]  /*1640*/  UMOV UR4, UR5 ;  /* 0x0000000500047c82 */ /* 0x000fe20008000000 */
[----:B------:R-:W-:Y:S02]  /*1650*/  USHF.R.U32.HI UR6, URZ, UR9, UR6 ;  /* 0x00000009ff067299 */ /* 0x000fe40008011606 */
[----:B----4-:R-:W-:Y:S02]  /*1660*/  USHF.R.U32.HI UR4, URZ, UR13, UR4 ;  /* 0x0000000dff047299 */ /* 0x010fe40008011604 */
[----:B------:R-:W-:Y:S02]  /*1670*/  USEL UR5, UR16, UR6, !UP2 ;  /* 0x0000000610057287 */ /* 0x000fe4000d000000 */
[----:B------:R-:W-:-:S04]  /*1680*/  USEL UR4, UR20, UR4, !UP1 ;  /* 0x0000000414047287 */ /* 0x000fc8000c800000 */
[----:B------:R-:W-:Y:S02]  /*1690*/  UIADD3 UR6, UPT, UPT, UR5, -UR4, URZ ;  /* 0x8000000405067290 */ /* 0x000fe4000fffe0ff */
[----:B------:R-:W-:Y:S02]  /*16a0*/  UIADD3 UR4, UPT, UPT, -UR5, UR4, URZ ;  /* 0x0000000405047290 */ /* 0x000fe4000fffe1ff */
[----:B------:R-:W-:Y:S02]  /*16b0*/  UIMAD UR20, UR6, UR10, UR20 ;  /* 0x0000000a061472a4 */ /* 0x000fe4000f8e0214 */
[----:B------:R-:W-:-:S12]  /*16c0*/  UIMAD UR16, UR4, UR12, UR16 ;  /* 0x0000000c041072a4 */ /* 0x000fd8000f8e0210 */
.L_x_19:
[----:B------:R-:W-:Y:S05]  /*16d0*/  BRA.U !UP5, `(.L_x_20) ;  /* 0x000000010d0c7547 */ /* 0x000fea000b800000 */
[----:B------:R-:W-:Y:S01]  /*16e0*/  UCGABAR_WAIT ;  /* 0x0000000000007dc7 */ /* 0x000fe20008000000 */
[----:B------:R-:W-:Y:S01]  /*16f0*/  CCTL.IVALL ;  /* 0x00000000ff00798f */ /* 0x000fe20002000000 */
[----:B------:R-:W-:Y:S05]  /*1700*/  BRA `(.L_x_21) ;  /* 0x0000000000047947 */ /* 0x000fea0003800000 */
.L_x_20:
[----:B------:R-:W-:Y:S06]  /*1710*/  BAR.SYNC.DEFER_BLOCKING 0x0 ;  /* 0x0000000000007b1d */ /* 0x000fec0000010000 */
.L_x_21:
[----:B------:R-:W-:Y:S05]  /*1720*/  BRA.U UP0, `(.L_x_22) ;  /* 0x0000001100c47547 */ /* 0x000fea000b800000 */
[----:B------:R-:W2:Y:S01]  /*1730*/  LDCU UR7, c[0x0][0x38c] ;  /* 0x00007180ff0777ac */ /* 0x000ea20008000800 */
[----:B------:R-:W3:Y:S01]  /*1740*/  S2UR UR8, SR_CgaCtaId ;  /* 0x00000000000879c3 */ /* 0x000ee20000008800 */
[----:B------:R-:W-:Y:S01]  /*1750*/  PLOP3.LUT P1, PT, PT, PT, UP3, 0x80, 0x8 ;  /* 0x000000000008781c */ /* 0x000fe20003f2f038 */
[----:B------:R-:W-:Y:S01]  /*1760*/  IMAD.MOV.U32 R12, RZ, RZ, 0x1 ;  /* 0x00000001ff0c7424 */ /* 0x000fe200078e00ff */
[----:B------:R-:W-:Y:S01]  /*1770*/  UMOV UR21, 0x400 ;  /* 0x0000040000157882 */ /* 0x000fe20000000000 */
[----:B------:R-:W-:Y:S01]  /*1780*/  UISETP.NE.AND UP1, UPT, UR17, URZ, UPT ;  /* 0x000000ff1100728c */ /* 0x000fe2000bf25270 */
[----:B------:R-:W-:Y:S01]  /*1790*/  ISETP.EQ.OR P2, PT, R0, RZ, P3 ;  /* 0x000000ff0000720c */ /* 0x000fe20001f42670 */
[----:B------:R-:W-:Y:S01]  /*17a0*/  USHF.L.U32 UR5, UR32, 0x5, URZ ;  /* 0x0000000520057899 */ /* 0x000fe200080006ff */
[----:B------:R-:W-:Y:S02]  /*17b0*/  PLOP3.LUT P1, PT, P1, PT, PT, 0x8, 0x80 ;  /* 0x000000000080781c */ /* 0x000fe40000f2e170 */
[----:B------:R-:W-:Y:S01]  /*17c0*/  CS2R R10, SRZ ;  /* 0x00000000000a7805 */ /* 0x000fe2000001ff00 */
[----:B------:R-:W-:Y:S01]  /*17d0*/  IMAD.MOV.U32 R9, RZ, RZ, RZ ;  /* 0x000000ffff097224 */ /* 0x000fe200078e00ff */
[----:B------:R-:W4:Y:S01]  /*17e0*/  LDCU UR43, c[0x0][0x370] ;  /* 0x00006e00ff2b77ac */ /* 0x000f220008000800 */
[----:B------:R-:W-:Y:S01]  /*17f0*/  IMAD.MOV.U32 R8, RZ, RZ, 0x1 ;  /* 0x00000001ff087424 */ /* 0x000fe200078e00ff */
[----:B------:R-:W-:Y:S01]  /*1800*/  USEL UR25, UR38, 0x2, UP1 ;  /* 0x0000000226197887 */ /* 0x000fe20008800000 */
[----:B------:R-:W1:Y:S01]  /*1810*/  LDCU.64 UR28, c[0x0][0x348] ;  /* 0x00006900ff1c77ac */ /* 0x000e620008000a00 */
[----:B--2---:R-:W-:-:S02]  /*1820*/  UIADD3 UR6, UPT, UPT, UR7, 0x7f, URZ ;  /* 0x0000007f07067890 */ /* 0x004fc4000fffe0ff */
[----:B------:R-:W-:Y:S02]  /*1830*/  UIADD3 UR48, UPT, UPT, UR7, 0xfe, URZ ;  /* 0x000000fe07307890 */ /* 0x000fe4000fffe0ff */
[----:B------:R-:W-:Y:S02]  /*1840*/  USHF.R.S32.HI UR4, URZ, 0x1f, UR6 ;  /* 0x0000001fff047899 */ /* 0x000fe40008011406 */
[----:B---3--:R-:W-:Y:S02]  /*1850*/  ULEA UR21, UR8, UR21, 0x18 ;  /* 0x0000001508157291 */ /* 0x008fe4000f8ec0ff */
[----:B------:R-:W-:Y:S02]  /*1860*/  ULEA.HI UR4, UR4, UR6, URZ, 0x7 ;  /* 0x0000000604047291 */ /* 0x000fe4000f8f38ff */
[----:B------:R-:W-:Y:S02]  /*1870*/  UIADD3 UR6, UPT, UPT, UR7, -0x1, URZ ;  /* 0xffffffff07067890 */ /* 0x000fe4000fffe0ff */
[----:B------:R-:W-:-:S02]  /*1880*/  USHF.R.S32.HI UR45, URZ, 0x7, UR4 ;  /* 0x00000007ff2d7899 */ /* 0x000fc40008011404 */
[----:B------:R-:W-:Y:S02]  /*1890*/  UISETP.GE.U32.AND UP2, UPT, UR6, -0xff, UPT ;  /* 0xffffff010600788c */ /* 0x000fe4000bf46070 */
[----:B------:R-:W-:Y:S01]  /*18a0*/  UISETP.LT.U32.AND UP0, UPT, UR45, 0x4, UPT ;  /* 0x000000042d00788c */ /* 0x000fe2000bf01070 */
[----:B------:R-:W2:Y:S03]  /*18b0*/  LDCU UR41, c[0x0][0x374] ;  /* 0x00006e80ff2977ac */ /* 0x000ea60008000800 */
[----:B------:R-:W-:Y:S02]  /*18c0*/  USEL UR44, UR45, 0x4, UP0 ;  /* 0x000000042d2c7887 */ /* 0x000fe40008000000 */
[----:B------:R-:W-:Y:S02]  /*18d0*/  ULOP3.LUT UR46, UR5, 0x20, URZ, 0xe2, !UPT ;  /* 0x00000020052e7892 */ /* 0x000fe4000f8ee2ff */
[----:B------:R-:W-:-:S02]  /*18e0*/  UIADD3 UR24, UPT, UPT, UR44, -0x1, URZ ;  /* 0xffffffff2c187890 */ /* 0x000fc4000fffe0ff */
[----:B------:R-:W-:Y:S02]  /*18f0*/  @UP2 UIADD3 UR24, UPT, UPT, UR44, URZ, URZ ;  /* 0x000000ff2c182290 */ /* 0x000fe4000fffe0ff */
[----:B------:R-:W-:Y:S02]  /*1900*/  UIADD3 UR38, UPT, UPT, UR21, 0x4400, UR31 ;  /* 0x0000440015267890 */ /* 0x000fe4000fffe01f */
[----:B------:R-:W-:Y:S02]  /*1910*/  UIADD3 UR37, UPT, UPT, UR21, 0xc400, UR30 ;  /* 0x0000c40015257890 */ /* 0x000fe4000fffe01e */
[----:B------:R-:W-:Y:S02]  /*1920*/  UIADD3 UR47, UPT, UPT, UR45, -UR44, URZ ;  /* 0x8000002c2d2f7290 */ /* 0x000fe4000fffe0ff */
[----:B------:R-:W-:Y:S01]  /*1930*/  UIADD3 UR24, UPT, UPT, UR24, 0x1, URZ ;  /* 0x0000000118187890 */ /* 0x000fe2000fffe0ff */
[----:B-12-4-:R-:W-:-:S11]  /*1940*/  UMOV UR7, URZ ;  /* 0x000000ff00077c82 */ /* 0x016fd60008000000 */
.L_x_42:
[----:B-1----:R-:W1:Y:S02]  /*1950*/  S2UR UR4, SR_CgaCtaId ;  /* 0x00000000000479c3 */ /* 0x002e640000008800 */
[----:B-1----:R-:W-:-:S09]  /*1960*/  UISETP.NE.AND UP0, UPT, UR4, URZ, UPT ;  /* 0x000000ff0400728c */ /* 0x002fd2000bf05270 */
[----:B------:R-:W-:Y:S05]  /*1970*/  BRA.U UP0, `(.L_x_23) ;  /* 0x0000000100287547 */ /* 0x000fea000b800000 */
[----:B------:R-:W-:Y:S02]  /*1980*/  LEA R0, R9, UR21, 0x3 ;  /* 0x0000001509007c11 */ /* 0x000fe4000f8e18ff */
[----:B------:R-:W-:-:S04]  /*1990*/  SHF.L.U32 R3, R8, 0x1f, RZ ;  /* 0x0000001f08037819 */ /* 0x000fc800000006ff */
[----:B------:R-:W1:Y:S02]  /*19a0*/  SYNCS.PHASECHK.TRANS64.TRYWAIT P0, [R0+URZ+0xe0], R3 ;  /* 0x0000e003000075a7 */ /* 0x000e6400080011ff */
[----:B-1----:R-:W-:Y:S05]  /*19b0*/  @!P0 BRA `(.L_x_24) ;  /* 0x0000005c00f88947 */ /* 0x002fea0003800000 */
.L_x_112:
[----:B------:R2:W-:Y:S01]  /*19c0*/  SYNCS.ARRIVE.TRANS64.A1T0 RZ, [R0+URZ+0xd0], RZ ;  /* 0x0000d0ff00ff79a7 */ /* 0x0005e200081000ff */
[----:B------:R-:W-:-:S05]  /*19d0*/  VIADD R9, R9, 0x1 ;  /* 0x0000000109097836 */ /* 0x000fca0000000000 */
[----:B------:R-:W-:-:S04]  /*19e0*/  ISETP.NE.AND P0, PT, R9, 0x2, PT ;  /* 0x000000020900780c */ /* 0x000fc80003f05270 */
[----:B-1----:R-:W-:Y:S02]  /*19f0*/  SEL R3, RZ, 0x1, P0 ;  /* 0x00000001ff037807 */ /* 0x002fe40000000000 */
[----:B------:R-:W-:Y:S02]  /*1a00*/  SEL R9, R9, RZ, P0 ;  /* 0x000000ff09097207 */ /* 0x000fe40000000000 */
[----:B------:R-:W-:-:S07]  /*1a10*/  LOP3.LUT R8, R8, R3, RZ, 0x3c, !PT ;  /* 0x0000000308087212 */ /* 0x000fce00078e3cff */
.L_x_23:
[----:B------:R-:W-:Y:S01]  /*1a20*/  ULEA UR4, UR7, UR21, 0x3 ;  /* 0x0000001507047291 */ /* 0x000fe2000f8e18ff */
[----:B--2---:R-:W-:Y:S01]  /*1a30*/  SHF.L.U32 R0, R12, 0x1f, RZ ;  /* 0x0000001f0c007819 */ /* 0x004fe200000006ff */
[----:B------:R-:W-:Y:S02]  /*1a40*/  UISETP.GE.U32.AND UP0, UPT, UR48, 0xff, UPT ;  /* 0x000000ff3000788c */ /* 0x000fe4000bf06070 */
[----:B------:R-:W-:Y:S02]  /*1a50*/  ULEA UR11, UR20, UR49, 0x1 ;  /* 0x00000031140b7291 */ /* 0x000fe4000f8e08ff */
[----:B------:R-:W-:Y:S02]  /*1a60*/  ULEA UR35, UR16, UR46, 0x6 ;  /* 0x0000002e10237291 */ /* 0x000fe4000f8e30ff */
[----:B------:R-:W-:Y:S01]  /*1a70*/  USHF.L.U32 UR11, UR11, 0x6, URZ ;  /* 0x000000060b0b7899 */ /* 0x000fe200080006ff */
[----:B------:R1:W2:Y:S01]  /*1a80*/  SYNCS.PHASECHK.TRANS64.TRYWAIT P0, [UR4+0x20], R0 ;  /* 0x00002000ff0075a7 */ /* 0x0002a20008001104 */
[----:B------:R-:W-:Y:S01]  /*1a90*/  UMOV UR6, URZ ;  /* 0x000000ff00067c82 */ /* 0x000fe20008000000 */
[----:B------:R-:W-:Y:S09]  /*1aa0*/  BRA.U !UP0, `(.L_x_25) ;  /* 0x0000000108c07547 */ /* 0x000ff2000b800000 */
[----:B------:R-:W-:Y:S01]  /*1ab0*/  UMOV UR13, URZ ;  /* 0x000000ff000d7c82 */ /* 0x000fe20008000000 */
[----:B------:R-:W-:-:S05]  /*1ac0*/  UMOV UR4, UR7 ;  /* 0x0000000700047c82 */ /* 0x000fca0008000000 */
.L_x_31:
[----:B------:R-:W-:Y:S01]  /*1ad0*/  ULEA UR33, UR4, UR21, 0x3 ;  /* 0x0000001504217291 */ /* 0x000fe2000f8e18ff */
[----:B--2---:R-:W-:Y:S01]  /*1ae0*/  @!P3 MOV R2, 0x6000 ;  /* 0x000060000002b802 */ /* 0x004fe20000000f00 */
[----:B--2-4-:R-:W-:Y:S10]  /*1af0*/  @P0 BRA `(.L_x_26) ;  /* 0x00000000000c0947 */ /* 0x014ff40003800000 */
[----:B------:R-:W-:-:S04]  /*1b00*/  SHF.L.U32 R3, R12, 0x1f, RZ ;  /* 0x0000001f0c037819 */ /* 0x000fc800000006ff */
[----:B------:R-:W2:Y:S02]  /*1b10*/  SYNCS.PHASECHK.TRANS64.TRYWAIT P0, [UR33+0x20], R3 ;  /* 0x00002003ff0075a7 */ /* 0x000ea40008001121 */
[----:B--2---:R-:W-:Y:S05]  /*1b20*/  @!P0 BRA `(.L_x_27) ;  /* 0x0000005c00b08947 */ /* 0x004fea0003800000 */
.L_x_26:
[----:B------:R2:W-:Y:S01]  /*1b30*/  @!P3 SYNCS.ARRIVE.TRANS64 RZ, [UR33], R2 ;  /* 0x00000002ffffb9a7 */ /* 0x0005e20008000021 */
[----:B------:R-:W-:-:S04]  /*1b40*/  ULOP3.LUT UR5, UR25, 0x2, URZ, 0xfc, !UPT ;  /* 0x0000000219057892 */ /* 0x000fc8000f8efcff */
[----:B------:R-:W-:-:S09]  /*1b50*/  UISETP.NE.AND UP0, UPT, UR5, 0x2, UPT ;  /* 0x000000020500788c */ /* 0x000fd2000bf05270 */
[----:B------:R-:W-:Y:S05]  /*1b60*/  BRA.U UP0, `(.L_x_28) ;  /* 0x0000000100047547 */ /* 0x000fea000b800000 */
[----:B------:R-:W-:Y:S05]  /*1b70*/  BPT.TRAP 0x1 ;  /* 0x000000040000795c */ /* 0x000fea0000300000 */
.L_x_28:
[----:B------:R-:W-:Y:S04]  /*1b80*/  BSSY.RECONVERGENT B0, `(.L_x_29) ;  /* 0x0000003000007945 */ /* 0x000fe80003800200 */
[----:B------:R-:W-:Y:S05]  /*1b90*/  @P2 BRA `(.L_x_30) ;  /* 0x0000000000042947 */ /* 0x000fea0003800000 */
[----:B------:R-:W-:Y:S05]  /*1ba0*/  BPT.TRAP 0x1 ;  /* 0x000000040000795c */ /* 0x000fea0000300000 */
.L_x_30:
[----:B------:R-:W-:Y:S05]  /*1bb0*/  BSYNC.RECONVERGENT B0 ;  /* 0x0000000000007941 */ /* 0x000fea0003800200 */
.L_x_29:
[----:B------:R-:W-:Y:S02]  /*1bc0*/  UIADD3 UR5, UPT, UPT, UR4, 0x1, URZ ;  /* 0x0000000104057890 */ /* 0x000fe4000fffe0ff */
[----:B------:R-:W-:Y:S02]  /*1bd0*/  ULEA UR32, UR4, UR31, 0xd ;  /* 0x0000001f04207291 */ /* 0x000fe4000f8e68ff */
[----:B------:R-:W-:Y:S02]  /*1be0*/  UISETP.NE.AND UP0, UPT, UR5, 0x4, UPT ;  /* 0x000000040500788c */ /* 0x000fe4000bf05270 */
[----:B------:R-:W-:Y:S02]  /*1bf0*/  ULEA UR8, UR4, UR30, 0xe ;  /* 0x0000001e04087291 */ /* 0x000fe4000f8e70ff */
[----:B------:R-:W-:Y:S02]  /*1c00*/  USEL UR6, URZ, 0x1, UP0 ;  /* 0x00000001ff067887 */ /* 0x000fe40008000000 */
[----:B------:R-:W-:-:S02]  /*1c10*/  USEL UR7, UR5, URZ, UP0 ;  /* 0x000000ff05077287 */ /* 0x000fc40008000000 */
[----:B------:R-:W-:Y:S02]  /*1c20*/  UIADD3 UR4, UP0, UPT, UR28, 0x180, URZ ;  /* 0x000001801c047890 */ /* 0x000fe4000ff1e0ff */
[----:B------:R-:W-:Y:S01]  /*1c30*/  ULEA UR5, UR7, UR21, 0x3 ;  /* 0x0000001507057291 */ /* 0x000fe2000f8e18ff */
[----:B------:R-:W-:Y:S01]  /*1c40*/  LOP3.LUT R12, R12, UR6, RZ, 0x3c, !PT ;  /* 0x000000060c0c7c12 */ /* 0x000fe2000f8e3cff */
[----:B------:R-:W-:Y:S02]  /*1c50*/  USHF.L.U32 UR34, UR13, 0x7, URZ ;  /* 0x000000070d227899 */ /* 0x000fe400080006ff */
[----:B------:R-:W-:Y:S01]  /*1c60*/  UIADD3 UR13, UPT, UPT, UR13, 0x1, URZ ;  /* 0x000000010d0d7890 */ /* 0x000fe2000fffe0ff */
[----:B-1----:R-:W-:Y:S01]  /*1c70*/  SHF.L.U32 R0, R12, 0x1f, RZ ;  /* 0x0000001f0c007819 */ /* 0x002fe200000006ff */
[----:B------:R-:W-:Y:S02]  /*1c80*/  UIADD3 UR14, UP1, UPT, UR28, 0x80, URZ ;  /* 0x000000801c0e7890 */ /* 0x000fe4000ff3e0ff */
[----:B------:R-:W-:Y:S01]  /*1c90*/  UIADD3 UR32, UPT, UPT, UR21, 0x4400, UR32 ;  /* 0x0000440015207890 */ /* 0x000fe2000fffe020 */
[----:B------:R3:W4:Y:S01]  /*1ca0*/  SYNCS.PHASECHK.TRANS64.TRYWAIT P0, [UR5+0x20], R0 ;  /* 0x00002000ff0075a7 */ /* 0x0007220008001105 */
[----:B------:R-:W-:-:S02]  /*1cb0*/  UIADD3.X UR5, UPT, UPT, URZ, UR29, URZ, UP0, !UPT ;  /* 0x0000001dff057290 */ /* 0x000fc400087fe4ff */
[----:B------:R-:W-:Y:S02]  /*1cc0*/  UISETP.NE.AND UP0, UPT, UR13, UR24, UPT ;  /* 0x000000180d00728c */ /* 0x000fe4000bf05270 */
[----:B------:R-:W-:Y:S02]  /*1cd0*/  UIADD3.X UR15, UPT, UPT, URZ, UR29, URZ, UP1, !UPT ;  /* 0x0000001dff0f7290 */ /* 0x000fe40008ffe4ff */
[----:B------:R-:W-:Y:S02]  /*1ce0*/  UPRMT UR16, URZ, 0x5410, UR27 ;  /* 0x00005410ff107896 */ /* 0x000fe4000800001b */
[----:B------:R-:W-:Y:S02]  /*1cf0*/  UIADD3 UR8, UPT, UPT, UR21, 0xc400, UR8 ;  /* 0x0000c40015087890 */ /* 0x000fe4000fffe008 */
[----:B------:R-:W-:Y:S01]  /*1d00*/  UPRMT UR6, URZ, 0x5410, UR26 ;  /* 0x00005410ff067896 */ /* 0x000fe2000800001a */
[----:B------:R-:W-:Y:S01]  /*1d10*/  UMOV UR18, 0x0 ;  /* 0x0000000000127882 */ /* 0x000fe20000000000 */
[----:B------:R-:W-:Y:S01]  /*1d20*/  UMOV UR19, 0x10000000 ;  /* 0x1000000000137882 */ /* 0x000fe20000000000 */
[----:B------:R-:W-:Y:S01]  /*1d30*/  UMOV UR12, UR36 ;  /* 0x00000024000c7c82 */ /* 0x000fe20008000000 */
[----:B------:R-:W-:Y:S01]  /*1d40*/  UMOV UR9, UR33 ;  /* 0x0000002100097c82 */ /* 0x000fe20008000000 */
[----:B------:R-:W-:Y:S01]  /*1d50*/  UMOV UR10, UR34 ;  /* 0x00000022000a7c82 */ /* 0x000fe20008000000 */
[----:B------:R-:W-:Y:S03]  /*1d60*/  UTMALDG.3D.MULTICAST [UR32], [UR14], UR16, desc[UR18] ;  /* 0x000012200e0073b4 */ /* 0x000fe60008011810 */
[----:B------:R1:W-:Y:S02]  /*1d70*/  UTMALDG.3D.MULTICAST [UR8], [UR4], UR6, desc[UR18] ;  /* 0x00001208040073b4 */ /* 0x0003e40008011806 */
[----:B-1----:R-:W-:Y:S01]  /*1d80*/  UMOV UR6, UR24 ;  /* 0x0000001800067c82 */ /* 0x002fe20008000000 */
[----:B------:R-:W-:Y:S01]  /*1d90*/  UMOV UR4, UR7 ;  /* 0x0000000700047c82 */ /* 0x000fe20008000000 */
[----:B---3--:R-:W-:Y:S05]  /*1da0*/  BRA.U UP0, `(.L_x_31) ;  /* 0xfffffffd00487547 */ /* 0x008fea000b83ffff */
.L_x_25:
[----:B------:R-:W-:Y:S01]  /*1db0*/  ULEA UR4, UR7, UR21, 0x3 ;  /* 0x0000001507047291 */ /* 0x000fe2000f8e18ff */
[----:B-1----:R-:W-:Y:S01]  /*1dc0*/  SHF.L.U32 R0, R12, 0x1f, RZ ;  /* 0x0000001f0c007819 */ /* 0x002fe200000006ff */
[----:B------:R-:W-:Y:S01]  /*1dd0*/  @!P1 SYNCS.ARRIVE.TRANS64.A1T0 RZ, [UR21+0x68], RZ ;  /* 0x000068ffffff99a7 */ /* 0x000fe20008100015 */
[----:B------:R-:W-:-:S06]  /*1de0*/  UISETP.GT.AND UP0, UPT, UR45, UR44, UPT ;  /* 0x0000002c2d00728c */ /* 0x000fcc000bf04270 */
[----:B--2-4-:R1:W2:Y:S03]  /*1df0*/  SYNCS.PHASECHK.TRANS64.TRYWAIT P0, [UR4+0x20], R0 ;  /* 0x00002000ff0075a7 */ /* 0x0142a60008001104 */
[----:B------:R-:W-:Y:S05]  /*1e00*/  BRA.U !UP0, `(.L_x_32) ;  /* 0x0000000108bc7547 */ /* 0x000fea000b800000 */
[----:B------:R-:W-:Y:S01]  /*1e10*/  UIADD3 UR13, UPT, UPT, UR47, UR6, URZ ;  /* 0x000000062f0d7290 */ /* 0x000fe2000fffe0ff */
[----:B------:R-:W-:-:S11]  /*1e20*/  UMOV UR4, UR7 ;  /* 0x0000000700047c82 */ /* 0x000fd60008000000 */
.L_x_38:
[----:B------:R-:W-:Y:S01]  /*1e30*/  ULEA UR17, UR4, UR21, 0x3 ;  /* 0x0000001504117291 */ /* 0x000fe2000f8e18ff */
[----:B--2---:R-:W-:Y:S01]  /*1e40*/  @!P3 MOV R2, 0x6000 ;  /* 0x000060000002b802 */ /* 0x004fe20000000f00 */
[----:B--2-4-:R-:W-:Y:S10]  /*1e50*/  @P0 BRA `(.L_x_33) ;  /* 0x00000000000c0947 */ /* 0x014ff40003800000 */
[----:B------:R-:W-:-:S04]  /*1e60*/  SHF.L.U32 R3, R12, 0x1f, RZ ;  /* 0x0000001f0c037819 */ /* 0x000fc800000006ff */
[----:B------:R-:W2:Y:S02]  /*1e70*/  SYNCS.PHASECHK.TRANS64.TRYWAIT P0, [UR17+0x20], R3 ;  /* 0x00002003ff0075a7 */ /* 0x000ea40008001111 */
[----:B--2---:R-:W-:Y:S05]  /*1e80*/  @!P0 BRA `(.L_x_34) ;  /* 0x0000005800f08947 */ /* 0x004fea0003800000 */
.L_x_33:
[----:B------:R2:W-:Y:S01]  /*1e90*/  @!P3 SYNCS.ARRIVE.TRANS64 RZ, [UR17], R2 ;  /* 0x00000002ffffb9a7 */ /* 0x0005e20008000011 */
[----:B------:R-:W-:-:S04]  /*1ea0*/  ULOP3.LUT UR5, UR25, 0x2, URZ, 0xfc, !UPT ;  /* 0x0000000219057892 */ /* 0x000fc8000f8efcff */
[----:B------:R-:W-:-:S09]  /*1eb0*/  UISETP.NE.AND UP0, UPT, UR5, 0x2, UPT ;  /* 0x000000020500788c */ /* 0x000fd2000bf05270 */
[----:B------:R-:W-:Y:S05]  /*1ec0*/  BRA.U UP0, `(.L_x_35) ;  /* 0x0000000100047547 */ /* 0x000fea000b800000 */
[----:B------:R-:W-:Y:S05]  /*1ed0*/  BPT.TRAP 0x1 ;  /* 0x000000040000795c */ /* 0x000fea0000300000 */
.L_x_35:
[----:B------:R-:W-:Y:S04]  /*1ee0*/  BSSY.RECONVERGENT B0, `(.L_x_36) ;  /* 0x0000003000007945 */ /* 0x000fe80003800200 */
[----:B------:R-:W-:Y:S05]  /*1ef0*/  @P2 BRA `(.L_x_37) ;  /* 0x0000000000042947 */ /* 0x000fea0003800000 */
[----:B------:R-:W-:Y:S05]  /*1f00*/  BPT.TRAP 0x1 ;  /* 0x000000040000795c */ /* 0x000fea0000300000 */
.L_x_37:
[----:B------:R-:W-:Y:S05]  /*1f10*/  BSYNC.RECONVERGENT B0 ;  /* 0x0000000000007941 */ /* 0x000fea0003800200 */
.L_x_36:
[----:B------:R-:W-:Y:S02]  /*1f20*/  UIADD3 UR5, UPT, UPT, UR4, 0x1, URZ ;  /* 0x0000000104057890 */ /* 0x000fe4000fffe0ff */
[----:B------:R-:W-:Y:S02]  /*1f30*/  UIADD3 UR14, UP1, UPT, UR28, 0x80, URZ ;  /* 0x000000801c0e7890 */ /* 0x000fe4000ff3e0ff */
[----:B------:R-:W-:Y:S02]  /*1f40*/  UISETP.NE.AND UP0, UPT, UR5, 0x4, UPT ;  /* 0x000000040500788c */ /* 0x000fe4000bf05270 */
[----:B------:R-:W-:Y:S02]  /*1f50*/  ULEA UR16, UR4, UR38, 0xd ;  /* 0x0000002604107291 */ /* 0x000fe4000f8e68ff */
[----:B------:R-:W-:Y:S02]  /*1f60*/  USEL UR8, URZ, 0x1, UP0 ;  /* 0x00000001ff087887 */ /* 0x000fe40008000000 */
[----:B------:R-:W-:-:S02]  /*1f70*/  USEL UR7, UR5, URZ, UP0 ;  /* 0x000000ff05077287 */ /* 0x000fc40008000000 */
[----:B------:R-:W-:Y:S02]  /*1f80*/  UIADD3 UR22, UP0, UPT, UR28, 0x180, URZ ;  /* 0x000001801c167890 */ /* 0x000fe4000ff1e0ff */
[----:B------:R-:W-:Y:S01]  /*1f90*/  ULEA UR5, UR7, UR21, 0x3 ;  /* 0x0000001507057291 */ /* 0x000fe2000f8e18ff */
[----:B------:R-:W-:Y:S01]  /*1fa0*/  LOP3.LUT R12, R12, UR8, RZ, 0x3c, !PT ;  /* 0x000000080c0c7c12 */ /* 0x000fe2000f8e3cff */
[----:B------:R-:W-:Y:S02]  /*1fb0*/  ULEA UR8, UR4, UR37, 0xe ;  /* 0x0000002504087291 */ /* 0x000fe4000f8e70ff */
[----:B------:R-:W-:Y:S01]  /*1fc0*/  USHF.L.U32 UR18, UR6, 0x7, URZ ;  /* 0x0000000706127899 */ /* 0x000fe200080006ff */
[----:B-1----:R-:W-:Y:S01]  /*1fd0*/  SHF.L.U32 R0, R12, 0x1f, RZ ;  /* 0x0000001f0c007819 */ /* 0x002fe200000006ff */
[----:B------:R-:W-:Y:S02]  /*1fe0*/  UPRMT UR4, URZ, 0x5410, UR27 ;  /* 0x00005410ff047896 */ /* 0x000fe4000800001b */
[----:B------:R-:W-:Y:S01]  /*1ff0*/  UIADD3.X UR15, UPT, UPT, URZ, UR29, URZ, UP1, !UPT ;  /* 0x0000001dff0f7290 */ /* 0x000fe20008ffe4ff */
[----:B------:R3:W4:Y:S01]  /*2000*/  SYNCS.PHASECHK.TRANS64.TRYWAIT P0, [UR5+0x20], R0 ;  /* 0x00002000ff0075a7 */ /* 0x0007220008001105 */
[----:B------:R-:W-:-:S02]  /*2010*/  UPRMT UR5, URZ, 0x5410, UR26 ;  /* 0x00005410ff057896 */ /* 0x000fc4000800001a */
[----:B------:R-:W-:Y:S01]  /*2020*/  UIADD3.X UR23, UPT, UPT, URZ, UR29, URZ, UP0, !UPT ;  /* 0x0000001dff177290 */ /* 0x000fe200087fe4ff */
[----:B------:R-:W-:Y:S01]  /*2030*/  UMOV UR32, 0x0 ;  /* 0x0000000000207882 */ /* 0x000fe20000000000 */
[----:B------:R-:W-:Y:S01]  /*2040*/  UMOV UR33, 0x10000000 ;  /* 0x1000000000217882 */ /* 0x000fe20000000000 */
[----:B------:R-:W-:Y:S01]  /*2050*/  UMOV UR19, UR35 ;  /* 0x0000002300137c82 */ /* 0x000fe20008000000 */
[----:B------:R-:W-:Y:S01]  /*2060*/  UMOV UR20, UR36 ;  /* 0x0000002400147c82 */ /* 0x000fe20008000000 */
[----:B------:R-:W-:Y:S01]  /*2070*/  UMOV UR12, UR36 ;  /* 0x00000024000c7c82 */ /* 0x000fe20008000000 */
[----:B------:R-:W-:Y:S01]  /*2080*/  UMOV UR9, UR17 ;  /* 0x0000001100097c82 */ /* 0x000fe20008000000 */
[----:B------:R-:W-:Y:S01]  /*2090*/  UMOV UR10, UR18 ;  /* 0x00000012000a7c82 */ /* 0x000fe20008000000 */
[----:B------:R1:W-:Y:S01]  /*20a0*/  UTMALDG.3D.MULTICAST [UR16], [UR14], UR4, desc[UR32] ;  /* 0x000020100e0073b4 */ /* 0x0003e20008011804 */
[----:B------:R-:W-:-:S04]  /*20b0*/  UIADD3 UR6, UPT, UPT, UR6, 0x1, URZ ;  /* 0x0000000106067890 */ /* 0x000fc8000fffe0ff */
[----:B------:R-:W-:Y:S01]  /*20c0*/  UISETP.NE.AND UP0, UPT, UR6, UR13, UPT ;  /* 0x0000000d0600728c */ /* 0x000fe2000bf05270 */
[----:B------:R3:W-:Y:S01]  /*20d0*/  UTMALDG.3D.MULTICAST [UR8], [UR22], UR5, desc[UR32] ;  /* 0x00002008160073b4 */ /* 0x0007e20008011805 */
[----:B-1----:R-:W-:-:S07]  /*20e0*/  UMOV UR4, UR7 ;  /* 0x0000000700047c82 */ /* 0x002fce0008000000 */
[----:B---3--:R-:W-:Y:S05]  /*20f0*/  BRA.U UP0, `(.L_x_38) ;  /* 0xfffffffd004c7547 */ /* 0x008fea000b83ffff */
.L_x_32:
[C---:B------:R-:W-:Y:S01]  /*2100*/  LEA R3, R11.reuse, UR21, 0x3 ;  /* 0x000000150b037c11 */ /* 0x040fe2000f8e18ff */
[----:B------:R-:W-:Y:S01]  /*2110*/  NOP ;  /* 0x0000000000007918 */ /* 0x000fe20000000000 */
[----:B-1----:R-:W-:Y:S02]  /*2120*/  SHF.L.U32 R0, R10, 0x1f, RZ ;  /* 0x0000001f0a007819 */ /* 0x002fe400000006ff */
[----:B------:R-:W-:Y:S02]  /*2130*/  LEA R5, R11, UR21, 0x4 ;  /* 0x000000150b057c11 */ /* 0x000fe4000f8e20ff */
[----:B--2-4-:R-:W1:Y:S02]  /*2140*/  SYNCS.PHASECHK.TRANS64.TRYWAIT P0, [R3+URZ+0x70], R0 ;  /* 0x00007000030075a7 */ /* 0x014e6400080011ff */
[----:B-1----:R-:W-:Y:S05]  /*2150*/  @!P0 BRA `(.L_x_39) ;  /* 0x0000005800548947 */ /* 0x002fea0003800000 */
.L_x_115:
[----:B------:R-:W2:Y:S01]  /*2160*/  LDS.128 R4, [R5+0x100] ;  /* 0x0001000005047984 */ /* 0x000ea20000000c00 */
[----:B------:R-:W-:Y:S01]  /*2170*/  UISETP.GE.AND UP0, UPT, UR42, 0x1, UPT ;  /* 0x000000012a00788c */ /* 0x000fe2000bf06270 */
[----:B------:R-:W-:Y:S01]  /*2180*/  @!PT LDS RZ, [RZ] ;  /* 0x00000000fffff984 */ /* 0x000fe20000000800 */
[----:B------:R-:W-:Y:S01]  /*2190*/  @!PT LDS RZ, [RZ] ;  /* 0x00000000fffff984 */ /* 0x000fe20000000800 */
[----:B------:R-:W-:Y:S01]  /*21a0*/  @!PT LDS RZ, [RZ] ;  /* 0x00000000fffff984 */ /* 0x000fe20000000800 */
[----:B------:R-:W-:Y:S01]  /*21b0*/  @!PT LDS RZ, [RZ] ;  /* 0x00000000fffff984 */ /* 0x000fe20000000800 */
[----:B------:R3:W-:Y:S06]  /*21c0*/  MEMBAR.ALL.CTA ;  /* 0x0000000000007992 */ /* 0x0007ec0000008000 */
[----:B---3--:R-:W3:Y:S01]  /*21d0*/  FENCE.VIEW.ASYNC.S ;  /* 0x00000000000073c6 */ /* 0x008ee20000000000 */
[----:B--2---:R-:W-:-:S13]  /*21e0*/  LOP3.LUT P0, RZ, R6, 0x1, RZ, 0xc0, !PT ;  /* 0x0000000106ff7812 */ /* 0x004fda000780c0ff */
[----:B---3--:R-:W-:Y:S01]  /*21f0*/  VOTEU.ANY UP1, P0 ;  /* 0x0000000000ff7886 */ /* 0x008fe20000020100 */
[----:B------:R-:W-:-:S13]  /*2200*/  PLOP3.LUT P0, PT, PT, PT, UP1, 0x80, 0x8 ;  /* 0x000000000008781c */ /* 0x000fda0003f0f018 */
[----:B-1----:R-:W-:Y:S02]  /*2210*/  @P0 LOP3.LUT R0, R5, 0xffff, RZ, 0xc0, !PT ;  /* 0x0000ffff05000812 */ /* 0x002fe400078ec0ff */
[----:B------:R-:W-:Y:S02]  /*2220*/  @P0 MOV R2, R4 ;  /* 0x0000000400020202 */ /* 0x000fe40000000f00 */
[----:B------:R-:W-:Y:S01]  /*2230*/  @P0 R2UR UR5, R0 ;  /* 0x00000000000502ca */ /* 0x000fe200000e0000 */
[----:B------:R-:W-:Y:S01]  /*2240*/  VIADD R0, R3, 0x80 ;  /* 0x0000008003007836 */ /* 0x000fe20000000000 */
[----:B------:R-:W-:Y:S02]  /*2250*/  @P0 SHF.R.U32.HI R4, RZ, 0x10, R5 ;  /* 0x00000010ff040819 */ /* 0x000fe40000011605 */
[----:B------:R-:W-:Y:S02]  /*2260*/  @P0 R2UR UR6, R2 ;  /* 0x00000000020602ca */ /* 0x000fe400000e0000 */
[----:B------:R-:W-:-:S02]  /*2270*/  PRMT R0, RZ, 0x654, R0 ;  /* 0x00000654ff007816 */ /* 0x000fc40000000000 */
[----:B------:R-:W-:Y:S02]  /*2280*/  @P0 R2UR UR4, R4 ;  /* 0x00000000040402ca */ /* 0x000fe400000e0000 */
[----:B------:R1:W-:Y:S03]  /*2290*/  SYNCS.ARRIVE.TRANS64.RED.A1T0 RZ, [R0+URZ], RZ ;  /* 0x000000ff00ff79a7 */ /* 0x0003e600081004ff */
[----:B------:R-:W-:-:S04]  /*22a0*/  @UP1 UMOV UR39, UR5 ;  /* 0x0000000500271c82 */ /* 0x000fc80008000000 */
[----:B------:R-:W-:-:S04]  /*22b0*/  @UP1 UMOV UR40, UR6 ;  /* 0x0000000600281c82 */ /* 0x000fc80008000000 */
[----:B------:R-:W-:Y:S01]  /*22c0*/  @UP1 UMOV UR36, UR4 ;  /* 0x0000000400241c82 */ /* 0x000fe20008000000 */
[----:B------:R-:W-:Y:S05]  /*22d0*/  BRA.U !UP0, `(.L_x_40) ;  /* 0x0000000108d47547 */ /* 0x000fea000b800000 */
[----:B------:R-:W2:Y:S01]  /*22e0*/  LDCU.128 UR12, c[0x0][0xb10] ;  /* 0x00016200ff0c77ac */ /* 0x000ea20008000c00 */
[----:B------:R-:W3:Y:S01]  /*22f0*/  LDCU UR22, c[0x0][0xb20] ;  /* 0x00016400ff1677ac */ /* 0x000ee20008000800 */
[----:B------:R-:W4:Y:S01]  /*2300*/  LDCU UR20, c[0x0][0xb0c] ;  /* 0x00016180ff1477ac */ /* 0x000f220008000800 */
[----:B------:R-:W1:Y:S01]  /*2310*/  LDCU.64 UR8, c[0x0][0xb28] ;  /* 0x00016500ff0877ac */ /* 0x000e620008000a00 */
[----:B------:R-:W-:Y:S02]  /*2320*/  UISETP.NE.AND UP3, UPT, UR42, 0x1, UPT ;  /* 0x000000012a00788c */ /* 0x000fe4000bf65270 */
[----:B--2---:R-:W-:Y:S02]  /*2330*/  UIMAD.WIDE.U32 UR10, UR41, UR15, URZ ;  /* 0x0000000f290a72a5 */ /* 0x004fe4000f8e00ff */
[----:B------:R-:W-:Y:S02]  /*2340*/  UIMAD.WIDE.U32 UR4, UR43, UR12, URZ ;  /* 0x0000000c2b0472a5 */ /* 0x000fe4000f8e00ff */
[----:B------:R-:W-:-:S02]  /*2350*/  UISETP.NE.AND UP0, UPT, UR14, 0x1, UPT ;  /* 0x000000010e00788c */ /* 0x000fc4000bf05270 */
[----:B------:R-:W-:Y:S01]  /*2360*/  UIMAD.WIDE.U32 UR18, UR39, UR15, URZ ;  /* 0x0000000f271272a5 */ /* 0x000fe2000f8e00ff */
[----:B------:R-:W-:Y:S02]  /*2370*/  UMOV UR10, UR11 ;  /* 0x0000000b000a7c82 */ /* 0x000fe40008000000 */
[----:B------:R-:W-:Y:S01]  /*2380*/  UMOV UR4, UR5 ;  /* 0x0000000500047c82 */ /* 0x000fe20008000000 */
[----:B---3--:R-:W-:Y:S02]  /*2390*/  USHF.R.U32.HI UR10, URZ, UR22, UR10 ;  /* 0x00000016ff0a7299 */ /* 0x008fe4000801160a */
[----:B----4-:R-:W-:Y:S02]  /*23a0*/  UISETP.NE.AND UP2, UPT, UR20, 0x1, UPT ;  /* 0x000000011400788c */ /* 0x010fe4000bf45270 */
[----:B------:R-:W-:Y:S02]  /*23b0*/  USHF.R.U32.HI UR4, URZ, UR13, UR4 ;  /* 0x0000000dff047299 */ /* 0x000fe40008011604 */
[----:B------:R-:W-:-:S02]  /*23c0*/  USEL UR5, UR41, UR10, !UP0 ;  /* 0x0000000a29057287 */ /* 0x000fc4000c000000 */
[----:B------:R-:W-:Y:S02]  /*23d0*/  USEL UR6, UR43, UR4, !UP2 ;  /* 0x000000042b067287 */ /* 0x000fe4000d000000 */
[----:B-1----:R-:W-:Y:S01]  /*23e0*/  UIMAD.WIDE.U32 UR10, UR5, UR8, URZ ;  /* 0x00000008050a72a5 */ /* 0x002fe2000f8e00ff */
[----:B------:R-:W-:Y:S01]  /*23f0*/  UMOV UR4, UR19 ;  /* 0x0000001300047c82 */ /* 0x000fe20008000000 */
[----:B------:R-:W-:Y:S02]  /*2400*/  UIMAD.WIDE.U32 UR16, UR40, UR12, URZ ;  /* 0x0000000c281072a5 */ /* 0x000fe4000f8e00ff */
[----:B------:R-:W-:-:S03]  /*2410*/  UIMAD.WIDE.U32 UR18, UR6, UR8, URZ ;  /* 0x00000008061272a5 */ /* 0x000fc6000f8e00ff */
[----:B------:R-:W-:Y:S01]  /*2420*/  UMOV UR10, UR11 ;  /* 0x0000000b000a7c82 */ /* 0x000fe20008000000 */
[----:B------:R-:W-:Y:S02]  /*2430*/  USHF.R.U32.HI UR4, URZ, UR22, UR4 ;  /* 0x00000016ff047299 */ /* 0x000fe40008011604 */
[----:B------:R-:W-:Y:S01]  /*2440*/  @UP3 USHF.R.U32.HI UR5, URZ, UR9, UR10 ;  /* 0x00000009ff053299 */ /* 0x000fe2000801160a */
[----:B------:R-:W-:Y:S01]  /*2450*/  UMOV UR16, UR17 ;  /* 0x0000001100107c82 */ /* 0x000fe20008000000 */
[----:B------:R-:W-:Y:S01]  /*2460*/  UMOV UR18, UR19 ;  /* 0x0000001300127c82 */ /* 0x000fe20008000000 */
[----:B------:R-:W-:Y:S02]  /*2470*/  USHF.R.U32.HI UR13, URZ, UR13, UR16 ;  /* 0x0000000dff0d7299 */ /* 0x000fe40008011610 */
[----:B------:R-:W-:Y:S02]  /*2480*/  USEL UR4, UR39, UR4, !UP0 ;  /* 0x0000000427047287 */ /* 0x000fe4000c000000 */
[----:B------:R-:W-:-:S02]  /*2490*/  @UP3 USHF.R.U32.HI UR6, URZ, UR9, UR18 ;  /* 0x00000009ff063299 */ /* 0x000fc40008011612 */
[----:B------:R-:W-:Y:S02]  /*24a0*/  UIMAD UR10, UR42, UR5, URZ ;  /* 0x000000052a0a72a4 */ /* 0x000fe4000f8e02ff */
[----:B------:R-:W-:Y:S02]  /*24b0*/  USEL UR5, UR40, UR13, !UP2 ;  /* 0x0000000d28057287 */ /* 0x000fe4000d000000 */
[----:B------:R-:W-:Y:S02]  /*24c0*/  UIMAD UR12, UR42, UR6, URZ ;  /* 0x000000062a0c72a4 */ /* 0x000fe4000f8e02ff */
[----:B------:R-:W-:Y:S02]  /*24d0*/  UISETP.GE.AND UP0, UPT, UR4, UR10, UPT ;  /* 0x0000000a0400728c */ /* 0x000fe4000bf06270 */
[----:B------:R-:W-:Y:S02]  /*24e0*/  UIMAD.WIDE.U32 UR10, UR4, UR8, URZ ;  /* 0x00000008040a72a5 */ /* 0x000fe4000f8e00ff */
[----:B------:R-:W-:-:S02]  /*24f0*/  UISETP.GE.OR UP0, UPT, UR5, UR12, UP0 ;  /* 0x0000000c0500728c */ /* 0x000fc40008706670 */
        /* <DEDUP_REMOVED lines=19> */
.L_x_40:
[----:B------:R-:W2:Y:S02]  /*2630*/  LDCU UR4, c[0x0][0xb30] ;  /* 0x00016600ff0477ac */ /* 0x000ea40008000800 */
[----:B--2---:R-:W-:-:S09]  /*2640*/  UISETP.NE.AND UP0, UPT, UR4, 0x1, UPT ;  /* 0x000000010400788c */ /* 0x004fd2000bf05270 */
[----:B------:R-:W-:Y:S05]  /*2650*/  BRA.U UP0, `(.L_x_41) ;  /* 0x0000000100447547 */ /* 0x000fea000b800000 */
        /* <DEDUP_REMOVED lines=17> */
.L_x_41:
[----:B------:R-:W-:Y:S01]  /*2770*/  VIADD R11, R11, 0x1 ;  /* 0x000000010b0b7836 */ /* 0x000fe20000000000 */
[----:B------:R-:W-:Y:S01]  /*2780*/  PLOP3.LUT P1, PT, PT, PT, PT, 0x80, 0x8 ;  /* 0x000000000008781c */ /* 0x000fe20003f2f070 */
[----:B------:R-:W-:Y:S02]  /*2790*/  UIADD3 UR16, UPT, UPT, UR40, UR59, URZ ;  /* 0x0000003b28107290 */ /* 0x000fe4000fffe0ff */
[----:B------:R-:W-:Y:S01]  /*27a0*/  UIADD3 UR20, UPT, UPT, UR39, UR62, URZ ;  /* 0x0000003e27147290 */ /* 0x000fe2000fffe0ff */
[----:B------:R-:W-:-:S04]  /*27b0*/  ISETP.NE.AND P0, PT, R11, 0x2, PT ;  /* 0x000000020b00780c */ /* 0x000fc80003f05270 */
[----:B------:R-:W-:Y:S02]  /*27c0*/  SEL R3, RZ, 0x1, P0 ;  /* 0x00000001ff037807 */ /* 0x000fe40000000000 */
[----:B------:R-:W-:Y:S02]  /*27d0*/  SEL R11, R11, RZ, P0 ;  /* 0x000000ff0b0b7207 */ /* 0x000fe40000000000 */
[----:B------:R-:W-:Y:S01]  /*27e0*/  LOP3.LUT R10, R10, R3, RZ, 0x3c, !PT ;  /* 0x000000030a0a7212 */ /* 0x000fe200078e3cff */
[----:B------:R-:W-:Y:S06]  /*27f0*/  BRA.U UP1, `(.L_x_42) ;  /* 0xfffffff101547547 */ /* 0x000fec000b83ffff */
[----:B------:R-:W-:Y:S01]  /*2800*/  UIADD3 UR21, UPT, UPT, UR21, 0x20, URZ ;  /* 0x0000002015157890 */ /* 0x000fe2000fffe0ff */
[----:B------:R-:W-:-:S03]  /*2810*/  SHF.L.U32 R3, R12, 0x1f, RZ ;  /* 0x0000001f0c037819 */ /* 0x000fc600000006ff */
[----:B------:R-:W-:-:S09]  /*2820*/  ULEA UR4, UR7, UR21, 0x3 ;  /* 0x0000001507047291 */ /* 0x000fd2000f8e18ff */
[----:B------:R-:W2:Y:S02]  /*2830*/  SYNCS.PHASECHK.TRANS64.TRYWAIT P0, [UR4], R3 ;  /* 0x00000003ff0075a7 */ /* 0x000ea40008001104 */
[----:B--2---:R-:W-:Y:S05]  /*2840*/  @!P0 BRA `(.L_x_43) ;  /* 0x0000005000ac8947 */ /* 0x004fea0003800000 */
.L_x_117:
[----:B------:R-:W-:-:S04]  /*2850*/  UIADD3 UR4, UPT, UPT, UR7, 0x1, URZ ;  /* 0x0000000107047890 */ /* 0x000fc8000fffe0ff */
[----:B------:R-:W-:-:S04]  /*2860*/  UISETP.NE.AND UP0, UPT, UR4, 0x4, UPT ;  /* 0x000000040400788c */ /* 0x000fc8000bf05270 */
[----:B------:R-:W-:Y:S02]  /*2870*/  USEL UR6, URZ, 0x1, UP0 ;  /* 0x00000001ff067887 */ /* 0x000fe40008000000 */
[----:B------:R-:W-:-:S04]  /*2880*/  USEL UR4, UR4, URZ, UP0 ;  /* 0x000000ff04047287 */ /* 0x000fc80008000000 */
[----:B------:R-:W-:Y:S01]  /*2890*/  ULEA UR5, UR4, UR21, 0x3 ;  /* 0x0000001504057291 */ /* 0x000fe2000f8e18ff */
[----:B------:R-:W-:-:S04]  /*28a0*/  LOP3.LUT R2, R12, UR6, RZ, 0x3c, !PT ;  /* 0x000000060c027c12 */ /* 0x000fc8000f8e3cff */
[----:B-1----:R-:W-:-:S04]  /*28b0*/  SHF.L.U32 R3, R2, 0x1f, RZ ;  /* 0x0000001f02037819 */ /* 0x002fc800000006ff */
[----:B------:R-:W1:Y:S02]  /*28c0*/  SYNCS.PHASECHK.TRANS64.TRYWAIT P0, [UR5], R3 ;  /* 0x00000003ff0075a7 */ /* 0x000e640008001105 */
[----:B-1----:R-:W-:Y:S05]  /*28d0*/  @!P0 BRA `(.L_x_44) ;  /* 0x0000005000a08947 */ /* 0x002fea0003800000 */
.L_x_119:
        /* <DEDUP_REMOVED lines=9> */
.L_x_121:
[----:B------:R-:W-:-:S04]  /*2970*/  UIADD3 UR4, UPT, UPT, UR4, 0x1, URZ ;  /* 0x0000000104047890 */ /* 0x000fc8000fffe0ff */
[----:B------:R-:W-:-:S04]  /*2980*/  UISETP.NE.AND UP0, UPT, UR4, 0x4, UPT ;  /* 0x000000040400788c */ /* 0x000fc8000bf05270 */
[----:B------:R-:W-:Y:S02]  /*2990*/  USEL UR5, URZ, 0x1, UP0 ;  /* 0x00000001ff057887 */ /* 0x000fe40008000000 */
[----:B------:R-:W-:-:S04]  /*29a0*/  USEL UR4, UR4, URZ, UP0 ;  /* 0x000000ff04047287 */ /* 0x000fc80008000000 */
[----:B------:R-:W-:Y:S01]  /*29b0*/  ULEA UR4, UR4, UR21, 0x3 ;  /* 0x0000001504047291 */ /* 0x000fe2000f8e18ff */
[----:B-1----:R-:W-:-:S04]  /*29c0*/  LOP3.LUT R3, R2, UR5, RZ, 0x3c, !PT ;  /* 0x0000000502037c12 */ /* 0x002fc8000f8e3cff */
[----:B------:R-:W-:Y:S01]  /*29d0*/  SHF.L.U32 R3, R3, 0x1f, RZ ;  /* 0x0000001f03037819 */ /* 0x000fe200000006ff */
[----:B------:R-:W-:-:S07]  /*29e0*/  IMAD.U32 R0, RZ, RZ, UR4 ;  /* 0x00000004ff007e24 */ /* 0x000fce000f8e00ff */
.L_x_46:
[----:B-1----:R1:W2:Y:S02]  /*29f0*/  SYNCS.PHASECHK.TRANS64.TRYWAIT P0, [R0+URZ], R3 ;  /* 0x00000003000075a7 */ /* 0x0022a400080011ff */
[----:B--2---:R-:W-:Y:S05]  /*2a00*/  @!P0 NANOSLEEP.SYNCS 0x989680 ;  /* 0x009896800000895d */ /* 0x004fea0003900000 */
[----:B------:R-:W2:Y:S02]  /*2a10*/  @!P0 SYNCS.PHASECHK.TRANS64 P0, [R0+URZ], R3 ;  /* 0x00000003000085a7 */ /* 0x000ea400080010ff */
[----:B--2---:R-:W-:Y:S05]  /*2a20*/  @P0 EXIT ;  /* 0x000000000000094d */ /* 0x004fea0003800000 */
[----:B------:R-:W-:Y:S05]  /*2a30*/  BRA `(.L_x_46) ;  /* 0xfffffffc00ec7947 */ /* 0x000fea000383ffff */
.L_x_22:
[----:B------:R-:W2:Y:S02]  /*2a40*/  S2UR UR4, SR_CgaCtaId ;  /* 0x00000000000479c3 */ /* 0x000ea40000008800 */
[----:B--2---:R-:W-:-:S04]  /*2a50*/  UISETP.NE.AND UP0, UPT, UR4, URZ, UPT ;  /* 0x000000ff0400728c */ /* 0x004fc8000bf05270 */
[----:B------:R-:W-:-:S09]  /*2a60*/  UISETP.NE.OR UP0, UPT, UR17, 0x1, UP0 ;  /* 0x000000011100788c */ /* 0x000fd20008705670 */
[----:B------:R-:W-:Y:S05]  /*2a70*/  BRA.U UP0, `(.L_x_47) ;  /* 0x00000005004c7547 */ /* 0x000fea000b800000 */
[----:B------:R-:W2:Y:S01]  /*2a80*/  S2UR UR5, SR_CgaCtaId ;  /* 0x00000000000579c3 */ /* 0x000ea20000008800 */
[----:B------:R-:W-:Y:S01]  /*2a90*/  UMOV UR4, 0x400 ;  /* 0x0000040000047882 */ /* 0x000fe20000000000 */
[----:B------:R-:W-:Y:S01]  /*2aa0*/  ISETP.GE.U32.AND P2, PT, R0, 0x4, PT ;  /* 0x000000040000780c */ /* 0x000fe20003f46070 */
[----:B------:R-:W-:Y:S01]  /*2ab0*/  IMAD.MOV.U32 R12, RZ, RZ, 0x1 ;  /* 0x00000001ff0c7424 */ /* 0x000fe200078e00ff */
[----:B------:R-:W-:Y:S02]  /*2ac0*/  CS2R R10, SRZ ;  /* 0x00000000000a7805 */ /* 0x000fe4000001ff00 */
[----:B------:R-:W-:Y:S01]  /*2ad0*/  CS2R R8, SRZ ;  /* 0x0000000000087805 */ /* 0x000fe2000001ff00 */
[----:B--2---:R-:W-:-:S03]  /*2ae0*/  ULEA UR6, UR5, UR4, 0x18 ;  /* 0x0000000405067291 */ /* 0x004fc6000f8ec0ff */
[----:B------:R-:W-:-:S09]  /*2af0*/  UMOV UR5, URZ ;  /* 0x000000ff00057c82 */ /* 0x000fd20008000000 */
.L_x_51:
[----:B------:R-:W-:Y:S02]  /*2b00*/  LEA R2, R8, UR6, 0x3 ;  /* 0x0000000608027c11 */ /* 0x000fe4000f8e18ff */
[----:B------:R-:W-:-:S03]  /*2b10*/  SHF.L.U32 R5, R9, 0x1f, RZ ;  /* 0x0000001f09057819 */ /* 0x000fc600000006ff */
[----:B------:R-:W-:Y:S01]  /*2b20*/  VIADD R4, R2, 0xe0 ;  /* 0x000000e002047836 */ /* 0x000fe20000000000 */
[----:B------:R-:W2:Y:S02]  /*2b30*/  SYNCS.PHASECHK.TRANS64.TRYWAIT P0, [R2+URZ+0xd0], R5 ;  /* 0x0000d005020075a7 */ /* 0x000ea400080011ff */
[----:B--2---:R-:W-:Y:S05]  /*2b40*/  @!P0 BRA `(.L_x_48) ;  /* 0x0000005000348947 */ /* 0x004fea0003800000 */
.L_x_122:
[----:B------:R-:W-:Y:S01]  /*2b50*/  ULEA UR4, UR5, UR6, 0x3 ;  /* 0x0000000605047291 */ /* 0x000fe2000f8e18ff */
[----:B------:R-:W-:Y:S02]  /*2b60*/  PRMT R4, RZ, 0x654, R4 ;  /* 0x00000654ff047816 */ /* 0x000fe40000000004 */
[----:B--2---:R-:W-:Y:S01]  /*2b70*/  SHF.L.U32 R5, R12, 0x1f, RZ ;  /* 0x0000001f0c057819 */ /* 0x004fe200000006ff */
[----:B------:R-:W-:Y:S01]  /*2b80*/  UIADD3 UR7, UPT, UPT, UR4, 0x70, URZ ;  /* 0x0000007004077890 */ /* 0x000fe2000fffe0ff */
[----:B------:R2:W-:Y:S05]  /*2b90*/  SYNCS.ARRIVE.TRANS64.RED.A1T0 RZ, [R4+URZ], RZ ;  /* 0x000000ff04ff79a7 */ /* 0x0005ea00081004ff */
[----:B------:R-:W-:Y:S01]  /*2ba0*/  IMAD.U32 R7, RZ, RZ, UR7 ;  /* 0x00000007ff077e24 */ /* 0x000fe2000f8e00ff */
[----:B------:R-:W3:Y:S04]  /*2bb0*/  SYNCS.PHASECHK.TRANS64.TRYWAIT P0, [UR4+0x80], R5 ;  /* 0x00008005ff0075a7 */ /* 0x000ee80008001104 */
[----:B------:R-:W-:Y:S01]  /*2bc0*/  PRMT R6, R0, 0x654, R7 ;  /* 0x0000065400067816 */ /* 0x000fe20000000007 */
[----:B--2---:R-:W-:Y:S01]  /*2bd0*/  @!P2 IMAD.MOV.U32 R4, RZ, RZ, 0x10 ;  /* 0x00000010ff04a424 */ /* 0x004fe200078e00ff */
[----:B---3--:R-:W-:Y:S06]  /*2be0*/  @!P0 BRA `(.L_x_49) ;  /* 0x0000005000208947 */ /* 0x008fec0003800000 */
.L_x_124:
[----:B------:R-:W-:Y:S01]  /*2bf0*/  ULEA UR8, UR5, UR6, 0x4 ;  /* 0x0000000605087291 */ /* 0x000fe2000f8e20ff */
[----:B------:R-:W-:Y:S01]  /*2c00*/  SEL R3, R6, R3, !P2 ;  /* 0x0000000306037207 */ /* 0x000fe20005000000 */
[----:B------:R-:W-:Y:S01]  /*2c10*/  UIADD3 UR9, UPT, UPT, UR4, 0x70, URZ ;  /* 0x0000007004097890 */ /* 0x000fe2000fffe0ff */
[----:B--2---:R-:W-:Y:S01]  /*2c20*/  LEA R2, R11, UR6, 0x3 ;  /* 0x000000060b027c11 */ /* 0x004fe2000f8e18ff */
[----:B------:R-:W-:Y:S01]  /*2c30*/  UIADD3 UR8, UPT, UPT, UR8, 0x100, URZ ;  /* 0x0000010008087890 */ /* 0x000fe2000fffe0ff */
[----:B------:R-:W-:Y:S01]  /*2c40*/  SHF.L.U32 R5, R10, 0x1f, RZ ;  /* 0x0000001f0a057819 */ /* 0x000fe200000006ff */
[----:B------:R2:W-:Y:S01]  /*2c50*/  @!P2 SYNCS.ARRIVE.TRANS64.RED RZ, [R3+URZ], R4 ;  /* 0x0000000403ffa9a7 */ /* 0x0005e200080004ff */
[----:B------:R-:W-:Y:S01]  /*2c60*/  UIADD3 UR4, UPT, UPT, UR5, 0x1, URZ ;  /* 0x0000000105047890 */ /* 0x000fe2000fffe0ff */
[----:B------:R-:W-:-:S03]  /*2c70*/  VIADD R8, R8, 0x1 ;  /* 0x0000000108087836 */ /* 0x000fc60000000000 */
[----:B------:R-:W-:Y:S02]  /*2c80*/  UISETP.NE.AND UP0, UPT, UR4, 0x2, UPT ;  /* 0x000000020400788c */ /* 0x000fe4000bf05270 */
[----:B------:R-:W-:Y:S06]  /*2c90*/  UGETNEXTWORKID.BROADCAST [UR8], [UR9] ;  /* 0x00000000080073ca */ /* 0x000fec0008000100 */
[----:B------:R-:W-:Y:S01]  /*2ca0*/  USEL UR7, URZ, 0x1, UP0 ;  /* 0x00000001ff077887 */ /* 0x000fe20008000000 */
[----:B------:R-:W-:Y:S01]  /*2cb0*/  ISETP.NE.AND P0, PT, R8, 0x2, PT ;  /* 0x000000020800780c */ /* 0x000fe20003f05270 */
[----:B------:R-:W-:Y:S01]  /*2cc0*/  USEL UR5, UR4, URZ, UP0 ;  /* 0x000000ff04057287 */ /* 0x000fe20008000000 */
[----:B------:R-:W3:Y:S03]  /*2cd0*/  SYNCS.PHASECHK.TRANS64.TRYWAIT P1, [R2+URZ+0x70], R5 ;  /* 0x00007005020075a7 */ /* 0x000ee600080211ff */
[----:B------:R-:W-:Y:S01]  /*2ce0*/  LOP3.LUT R12, R12, UR7, RZ, 0x3c, !PT ;  /* 0x000000070c0c7c12 */ /* 0x000fe2000f8e3cff */
[----:B--23--:R-:W-:Y:S07]  /*2cf0*/  @!P1 BRA `(.L_x_50) ;  /* 0x0000004c00f49947 */ /* 0x00cfee0003800000 */
.L_x_125:
[C---:B------:R-:W-:Y:S01]  /*2d00*/  LEA R4, R11.reuse, UR6, 0x4 ;  /* 0x000000060b047c11 */ /* 0x040fe2000f8e20ff */
[----:B--2---:R-:W-:Y:S01]  /*2d10*/  VIADD R2, R2, 0x80 ;  /* 0x0000008002027836 */ /* 0x004fe20000000000 */
[----:B------:R-:W-:Y:S01]  /*2d20*/  SEL R8, R8, RZ, P0 ;  /* 0x000000ff08087207 */ /* 0x000fe20000000000 */
[----:B------:R-:W-:-:S03]  /*2d30*/  VIADD R11, R11, 0x1 ;  /* 0x000000010b0b7836 */ /* 0x000fc60000000000 */
[----:B------:R-:W2:Y:S01]  /*2d40*/  LDS.128 R4, [R4+0x100] ;  /* 0x0001000004047984 */ /* 0x000ea20000000c00 */
[----:B------:R-:W-:Y:S02]  /*2d50*/  PRMT R2, RZ, 0x654, R2 ;  /* 0x00000654ff027816 */ /* 0x000fe40000000002 */
[C---:B------:R-:W-:Y:S01]  /*2d60*/  ISETP.NE.AND P1, PT, R11.reuse, 0x2, PT ;  /* 0x000000020b00780c */ /* 0x040fe20003f25270 */
[----:B------:R-:W-:Y:S01]  /*2d70*/  @!PT LDS RZ, [RZ] ;  /* 0x00000000fffff984 */ /* 0x000fe20000000800 */
[----:B------:R-:W-:Y:S01]  /*2d80*/  @!PT LDS RZ, [RZ] ;  /* 0x00000000fffff984 */ /* 0x000fe20000000800 */
[----:B------:R-:W-:Y:S01]  /*2d90*/  @!PT LDS RZ, [RZ] ;  /* 0x00000000fffff984 */ /* 0x000fe20000000800 */
[----:B------:R-:W-:Y:S01]  /*2da0*/  @!PT LDS RZ, [RZ] ;  /* 0x00000000fffff984 */ /* 0x000fe20000000800 */
[----:B------:R3:W-:Y:S06]  /*2db0*/  MEMBAR.ALL.CTA ;  /* 0x0000000000007992 */ /* 0x0007ec0000008000 */
[----:B---3--:R-:W3:Y:S01]  /*2dc0*/  FENCE.VIEW.ASYNC.S ;  /* 0x00000000000073c6 */ /* 0x008ee20000000000 */
[----:B------:R-:W-:Y:S01]  /*2dd0*/  SEL R11, R11, RZ, P1 ;  /* 0x000000ff0b0b7207 */ /* 0x000fe20000800000 */
[----:B---3--:R3:W-:Y:S01]  /*2de0*/  SYNCS.ARRIVE.TRANS64.RED.A1T0 RZ, [R2+URZ], RZ ;  /* 0x000000ff02ff79a7 */ /* 0x0087e200081004ff */
[----:B--2---:R-:W-:-:S02]  /*2df0*/  LOP3.LUT P3, RZ, R6, 0x1, RZ, 0xc0, !PT ;  /* 0x0000000106ff7812 */ /* 0x004fc4000786c0ff */
[----:B------:R-:W-:-:S04]  /*2e00*/  SEL R5, RZ, 0x1, P1 ;  /* 0x00000001ff057807 */ /* 0x000fc80000800000 */
[----:B------:R-:W-:Y:S02]  /*2e10*/  LOP3.LUT R10, R10, R5, RZ, 0x3c, !PT ;  /* 0x000000050a0a7212 */ /* 0x000fe400078e3cff */
[----:B---3--:R-:W-:-:S04]  /*2e20*/  SEL R2, RZ, 0x1, P0 ;  /* 0x00000001ff027807 */ /* 0x008fc80000000000 */
[----:B------:R-:W-:Y:S01]  /*2e30*/  LOP3.LUT R9, R9, R2, RZ, 0x3c, !PT ;  /* 0x0000000209097212 */ /* 0x000fe200078e3cff */
[----:B------:R-:W-:Y:S06]  /*2e40*/  @P3 BRA `(.L_x_51) ;  /* 0xfffffffc002c3947 */ /* 0x000fec000383ffff */
[----:B------:R-:W-:Y:S01]  /*2e50*/  ULEA UR4, UR5, UR6, 0x3 ;  /* 0x0000000605047291 */ /* 0x000fe2000f8e18ff */
[----:B------:R-:W-:-:S08]  /*2e60*/  SHF.L.U32 R3, R12, 0x1f, RZ ;  /* 0x0000001f0c037819 */ /* 0x000fd000000006ff */
[----:B------:R-:W2:Y:S02]  /*2e70*/  SYNCS.PHASECHK.TRANS64 P0, [UR4+0x80], R3 ;  /* 0x00008003ff0075a7 */ /* 0x000ea40008001004 */
[----:B--2---:R-:W-:Y:S05]  /*2e80*/  @P0 BRA `(.L_x_52) ;  /* 0x0000000000080947 */ /* 0x004fea0003800000 */
[----:B------:R-:W2:Y:S02]  /*2e90*/  SYNCS.PHASECHK.TRANS64.TRYWAIT P0, [UR4+0x80], R3 ;  /* 0x00008003ff0075a7 */ /* 0x000ea40008001104 */
[----:B--2---:R-:W-:Y:S05]  /*2ea0*/  @!P0 BRA `(.L_x_53) ;  /* 0x0000004c009c8947 */ /* 0x004fea0003800000 */
.L_x_52:
[----:B------:R-:W-:-:S04]  /*2eb0*/  UIADD3 UR7, UPT, UPT, UR5, 0x1, URZ ;  /* 0x0000000105077890 */ /* 0x000fc8000fffe0ff */
[----:B------:R-:W-:-:S04]  /*2ec0*/  UISETP.NE.AND UP0, UPT, UR7, 0x2, UPT ;  /* 0x000000020700788c */ /* 0x000fc8000bf05270 */
[----:B------:R-:W-:Y:S02]  /*2ed0*/  USEL UR8, URZ, 0x1, UP0 ;  /* 0x00000001ff087887 */ /* 0x000fe40008000000 */
[----:B------:R-:W-:-:S04]  /*2ee0*/  USEL UR7, UR7, URZ, UP0 ;  /* 0x000000ff07077287 */ /* 0x000fc80008000000 */
[----:B------:R-:W-:Y:S01]  /*2ef0*/  ULEA UR7, UR7, UR6, 0x3 ;  /* 0x0000000607077291 */ /* 0x000fe2000f8e18ff */
[----:B--2---:R-:W-:-:S04]  /*2f00*/  LOP3.LUT R3, R12, UR8, RZ, 0x3c, !PT ;  /* 0x000000080c037c12 */ /* 0x004fc8000f8e3cff */
[----:B------:R-:W-:-:S04]  /*2f10*/  SHF.L.U32 R0, R3, 0x1f, RZ ;  /* 0x0000001f03007819 */ /* 0x000fc800000006ff */
[----:B------:R-:W2:Y:S02]  /*2f20*/  SYNCS.PHASECHK.TRANS64 P0, [UR7+0x80], R0 ;  /* 0x00008000ff0075a7 */ /* 0x000ea40008001007 */
[----:B-12---:R-:W-:Y:S05]  /*2f30*/  @P0 EXIT ;  /* 0x000000000000094d */ /* 0x006fea0003800000 */
[----:B------:R-:W-:Y:S02]  /*2f40*/  SHF.L.U32 R3, R3, 0x1f, RZ ;  /* 0x0000001f03037819 */ /* 0x000fe400000006ff */
[----:B------:R-:W-:-:S07]  /*2f50*/  MOV R0, UR7 ;  /* 0x0000000700007c02 */ /* 0x000fce0008000f00 */
.L_x_54:
[----:B-1----:R1:W2:Y:S02]  /*2f60*/  SYNCS.PHASECHK.TRANS64.TRYWAIT P0, [R0+URZ+0x80], R3 ;  /* 0x00008003000075a7 */ /* 0x0022a400080011ff */
[----:B--2---:R-:W-:Y:S05]  /*2f70*/  @!P0 NANOSLEEP.SYNCS 0x989680 ;  /* 0x009896800000895d */ /* 0x004fea0003900000 */
[----:B------:R-:W2:Y:S02]  /*2f80*/  @!P0 SYNCS.PHASECHK.TRANS64 P0, [R0+URZ+0x80], R3 ;  /* 0x00008003000085a7 */ /* 0x000ea400080010ff */
[----:B--2---:R-:W-:Y:S05]  /*2f90*/  @P0 EXIT ;  /* 0x000000000000094d */ /* 0x004fea0003800000 */
[----:B------:R-:W-:Y:S05]  /*2fa0*/  BRA `(.L_x_54) ;  /* 0xfffffffc00ec7947 */ /* 0x000fea000383ffff */
.L_x_47:
[----:B------:R-:W-:Y:S05]  /*2fb0*/  BRA.U UP4, `(.L_x_55) ;  /* 0x0000000d04d87547 */ /* 0x000fea000b800000 */
[----:B------:R-:W2:Y:S01]  /*2fc0*/  S2UR UR7, SR_CgaCtaId ;  /* 0x00000000000779c3 */ /* 0x000ea20000008800 */
[----:B------:R-:W-:Y:S01]  /*2fd0*/  UMOV UR4, 0x40 ;  /* 0x0000004000047882 */ /* 0x000fe20000000000 */
[----:B------:R-:W-:Y:S01]  /*2fe0*/  NOP ;  /* 0x0000000000007918 */ /* 0x000fe20000000000 */
[----:B------:R-:W-:Y:S01]  /*2ff0*/  UMOV UR6, 0x400 ;  /* 0x0000040000067882 */ /* 0x000fe20000000000 */
[----:B--2---:R-:W-:Y:S02]  /*3000*/  ULEA UR5, UR7, UR4, 0x18 ;  /* 0x0000000407057291 */ /* 0x004fe4000f8ec0ff */
[----:B------:R-:W-:-:S07]  /*3010*/  ULEA UR6, UR7, UR6, 0x18 ;  /* 0x0000000607067291 */ /* 0x000fce000f8ec0ff */
[----:B------:R-:W2:Y:S02]  /*3020*/  LDS.U8 R0, [UR5+0x1c] ;  /* 0x00001c05ff007984 */ /* 0x000ea40008000000 */
[----:B--2---:R-:W-:-:S13]  /*3030*/  ISETP.NE.AND P0, PT, R0, RZ, PT ;  /* 0x000000ff0000720c */ /* 0x004fda0003f05270 */
[----:B------:R-:W-:Y:S05]  /*3040*/  @P0 BRA `(.L_x_56) ;  /* 0x0000000000580947 */ /* 0x000fea0003800000 */
[----:B------:R-:W-:-:S13]  /*3050*/  ELECT P0, URZ, PT ;  /* 0x0000000000ff782f */ /* 0x000fda0003800000 */
[----:B------:R-:W-:Y:S05]  /*3060*/  @!P0 BRA `(.L_x_57) ;  /* 0x0000000000608947 */ /* 0x000fea0003800000 */
[----:B------:R-:W-:Y:S01]  /*3070*/  UMOV UR4, 0x10 ;  /* 0x0000001000047882 */ /* 0x000fe20000000000 */
[----:B------:R-:W-:Y:S01]  /*3080*/  HFMA2 R0, -RZ, RZ, 0, 5.9604644775390625e-08 ;  /* 0x00000001ff007431 */ /* 0x000fe200000001ff */
[----:B------:R-:W-:-:S03]  /*3090*/  MOV R3, 0xffff ;  /* 0x0000ffff00037802 */ /* 0x000fc60000000f00 */
[----:B------:R-:W-:Y:S04]  /*30a0*/  DEPBAR.LE SB2, 0x36 ;  /* 0x0000ad800000791a */ /* 0x000fe80000000000 */
[----:B------:R-:W2:Y:S02]  /*30b0*/  UTCATOMSWS.FIND_AND_SET.ALIGN UP0, UR4, UR4 ;  /* 0x00000004000475e3 */ /* 0x000ea40008000800 */
[----:B--2---:R-:W-:Y:S01]  /*30c0*/  MOV R4, UR4 ;  /* 0x0000000400047c02 */ /* 0x004fe20008000f00 */
[----:B------:R-:W-:Y:S06]  /*30d0*/  BRA.U UP0, `(.L_x_58) ;  /* 0x0000000100187547 */ /* 0x000fec000b800000 */
.L_x_59:
[----:B------:R-:W-:Y:S05]  /*30e0*/  NANOSLEEP 0x64 ;  /* 0x000000640000795d */ /* 0x000fea0003800000 */
[----:B------:R-:W-:-:S05]  /*30f0*/  UMOV UR4, 0x10 ;  /* 0x0000001000047882 */ /* 0x000fca0000000000 */
[----:B------:R-:W-:Y:S04]  /*3100*/  DEPBAR.LE SB2, 0x36 ;  /* 0x0000ad800000791a */ /* 0x000fe80000000000 */
[----:B------:R-:W2:Y:S02]  /*3110*/  UTCATOMSWS.FIND_AND_SET.ALIGN UP0, UR4, UR4 ;  /* 0x00000004000475e3 */ /* 0x000ea40008000800 */
[----:B--2---:R-:W-:Y:S01]  /*3120*/  MOV R4, UR4 ;  /* 0x0000000400047c02 */ /* 0x004fe20008000f00 */
[----:B------:R-:W-:Y:S05]  /*3130*/  BRA.U !UP0, `(.L_x_59) ;  /* 0xfffffffd08e87547 */ /* 0x000fea000b83ffff */
.L_x_58:
[-C--:B------:R-:W-:Y:S02]  /*3140*/  SHF.L.U32 R3, R3, R4.reuse, RZ ;  /* 0x0000000403037219 */ /* 0x080fe400000006ff */
[----:B------:R-:W-:Y:S01]  /*3150*/  SHF.L.U32 R0, R0, R4, RZ ;  /* 0x0000000400007219 */ /* 0x000fe200000006ff */
[----:B------:R-:W-:Y:S02]  /*3160*/  IMAD.SHL.U32 R4, R4, 0x20, RZ ;  /* 0x0000002004047824 */ /* 0x000fe400078e00ff */
[----:B------:R2:W-:Y:S04]  /*3170*/  ATOMS.OR RZ, [UR5+0x14], R3 ;  /* 0x00001403ffff798c */ /* 0x0005e8000b000005 */
[----:B------:R2:W-:Y:S04]  /*3180*/  ATOMS.OR RZ, [UR5+0x18], R0 ;  /* 0x00001800ffff798c */ /* 0x0005e8000b000005 */
[----:B------:R2:W-:Y:S01]  /*3190*/  STS [UR6+0x120], R4 ;  /* 0x00012004ff007988 */ /* 0x0005e20008000806 */
[----:B------:R-:W-:Y:S05]  /*31a0*/  BRA `(.L_x_57) ;  /* 0x0000000000107947 */ /* 0x000fea0003800000 */
.L_x_56:
[----:B------:R-:W-:Y:S02]  /*31b0*/  MOV R0, 0xffffffff ;  /* 0xffffffff00007802 */ /* 0x000fe40000000f00 */
[----:B------:R-:W-:-:S03]  /*31c0*/  MOV R4, 0x31f0 ;  /* 0x000031f000047802 */ /* 0x000fc60000000f00 */
[----:B------:R2:W-:Y:S04]  /*31d0*/  STS [UR6+0x120], R0 ;  /* 0x00012000ff007988 */ /* 0x0005e80008000806 */
[----:B-12--5:R-:W-:Y:S05]  /*31e0*/  CALL.REL.NOINC `($__internal_1_$__cuda_sm10x_tcgen05_guardrail_trap_phase_invalid_during_alloc) ;  /* 0x0000005000587944 */ /* 0x026fea0003c00000 */
.L_x_57:
[----:B------:R-:W-:Y:S05]  /*31f0*/  WARPSYNC.ALL ;  /* 0x0000000000007948 */ /* 0x000fea0003800000 */
[----:B------:R-:W3:Y:S01]  /*3200*/  S2UR UR4, SR_CgaCtaId ;  /* 0x00000000000479c3 */ /* 0x000ee20000008800 */
[----:B------:R-:W-:Y:S01]  /*3210*/  UMOV UR26, 0x400 ;  /* 0x00000400001a7882 */ /* 0x000fe20000000000 */
[----:B------:R-:W-:-:S06]  /*3220*/  NOP ;  /* 0x0000000000007918 */ /* 0x000fcc0000000000 */
[----:B------:R-:W-:Y:S06]  /*3230*/  BAR.ARV 0x6, 0xa0 ;  /* 0x0182800000007b1d */ /* 0x000fec0000002000 */
[----:B------:R-:W4:Y:S01]  /*3240*/  LDCU UR5, c[0x0][0x38c] ;  /* 0x00007180ff0577ac */ /* 0x000f220008000800 */
[----:B------:R-:W-:Y:S01]  /*3250*/  LOP3.LUT R2, R2, 0xffff, RZ, 0xc0, !PT ;  /* 0x0000ffff02027812 */ /* 0x000fe200078ec0ff */
[----:B------:R-:W-:Y:S01]  /*3260*/  IMAD.MOV.U32 R11, RZ, RZ, 0x1 ;  /* 0x00000001ff0b7424 */ /* 0x000fe200078e00ff */
[----:B------:R-:W-:Y:S01]  /*3270*/  CS2R R8, SRZ ;  /* 0x0000000000087805 */ /* 0x000fe2000001ff00 */
[----:B------:R-:W1:Y:S01]  /*3280*/  LDCU UR7, c[0x0][0x38c] ;  /* 0x00007180ff0777ac */ /* 0x000e620008000800 */
[----:B------:R-:W-:Y:S01]  /*3290*/  R2UR UR27, R2 ;  /* 0x00000000021b72ca */ /* 0x000fe200000e0000 */
[----:B------:R-:W-:Y:S01]  /*32a0*/  IMAD.MOV.U32 R10, RZ, RZ, RZ ;  /* 0x000000ffff0a7224 */ /* 0x000fe200078e00ff */
[----:B------:R-:W-:Y:S01]  /*32b0*/  UMOV UR30, URZ ;  /* 0x000000ff001e7c82 */ /* 0x000fe20008000000 */
[----:B------:R-:W-:Y:S01]  /*32c0*/  UMOV UR24, URZ ;  /* 0x000000ff00187c82 */ /* 0x000fe20008000000 */
[----:B---3--:R-:W-:Y:S01]  /*32d0*/  ULEA UR26, UR4, UR26, 0x18 ;  /* 0x0000001a041a7291 */ /* 0x008fe2000f8ec0ff */
[----:B------:R-:W-:Y:S01]  /*32e0*/  UMOV UR38, 0x0 ;  /* 0x0000000000267882 */ /* 0x000fe20000000000 */
[----:B------:R-:W-:-:S02]  /*32f0*/  UMOV UR39, 0x4200010 ;  /* 0x0420001000277882 */ /* 0x000fc40000000000 */
[----:B------:R-:W-:Y:S02]  /*3300*/  UIADD3 UR4, UPT, UPT, UR26, 0x4400, URZ ;  /* 0x000044001a047890 */ /* 0x000fe4000fffe0ff */
[----:B------:R-:W-:Y:S02]  /*3310*/  UIADD3 UR6, UPT, UPT, UR26, 0xc400, URZ ;  /* 0x0000c4001a067890 */ /* 0x000fe4000fffe0ff */
[----:B----4-:R-:W-:Y:S01]  /*3320*/  UIADD3 UR5, UPT, UPT, UR5, 0x7f, URZ ;  /* 0x0000007f05057890 */ /* 0x010fe2000fffe0ff */
[----:B--2---:R-:W2:Y:S01]  /*3330*/  LDS R0, [UR26+0x120] ;  /* 0x0001201aff007984 */ /* 0x004ea20008000800 */
[----:B-1----:R-:W-:Y:S01]  /*3340*/  UMOV UR36, 0x0 ;  /* 0x0000000000247882 */ /* 0x002fe20000000000 */
[----:B------:R-:W-:Y:S01]  /*3350*/  UMOV UR37, 0x4200010 ;  /* 0x0420001000257882 */ /* 0x000fe20000000000 */
[----:B------:R-:W-:Y:S02]  /*3360*/  USHF.R.S32.HI UR40, URZ, 0x1f, UR5 ;  /* 0x0000001fff287899 */ /* 0x000fe40008011405 */
[----:B------:R-:W-:-:S02]  /*3370*/  UISETP.GE.AND UP4, UPT, UR7, 0x1, UPT ;  /* 0x000000010700788c */ /* 0x000fc4000bf86270 */
[----:B------:R-:W-:Y:S02]  /*3380*/  ULEA.HI UR40, UR40, UR5, URZ, 0x7 ;  /* 0x0000000528287291 */ /* 0x000fe4000f8f38ff */
[----:B------:R-:W-:Y:S02]  /*3390*/  USHF.R.U32.HI UR5, URZ, 0x4, UR4 ;  /* 0x00000004ff057899 */ /* 0x000fe40008011604 */
[----:B------:R-:W-:Y:S02]  /*33a0*/  USHF.R.S32.HI UR40, URZ, 0x7, UR40 ;  /* 0x00000007ff287899 */ /* 0x000fe40008011428 */
[----:B------:R-:W-:Y:S02]  /*33b0*/  USHF.R.U32.HI UR4, URZ, 0x4, UR6 ;  /* 0x00000004ff047899 */ /* 0x000fe40008011606 */
[----:B------:R-:W-:Y:S02]  /*33c0*/  UISETP.LT.AND UP0, UPT, UR40, 0x1, UPT ;  /* 0x000000012800788c */ /* 0x000fe4000bf01270 */
[----:B------:R-:W-:-:S02]  /*33d0*/  ULOP3.LUT UR5, UR5, 0x3fff, URZ, 0xc0, !UPT ;  /* 0x00003fff05057892 */ /* 0x000fc4000f8ec0ff */
[----:B------:R-:W-:Y:S02]  /*33e0*/  ULOP3.LUT UR4, UR4, 0x3fff, URZ, 0xc0, !UPT ;  /* 0x00003fff04047892 */ /* 0x000fe4000f8ec0ff */
[----:B------:R-:W-:Y:S02]  /*33f0*/  USEL UR41, UR40, 0x1, !UP0 ;  /* 0x0000000128297887 */ /* 0x000fe4000c000000 */
[----:B------:R-:W-:Y:S02]  /*3400*/  ULOP3.LUT UR28, UR5, 0x10000, URZ, 0xfc, !UPT ;  /* 0x00010000051c7892 */ /* 0x000fe4000f8efcff */
[----:B------:R-:W-:Y:S02]  /*3410*/  ULOP3.LUT UR29, UR4, 0x10000, URZ, 0xfc, !UPT ;  /* 0x00010000041d7892 */ /* 0x000fe4000f8efcff */
[----:B------:R-:W-:Y:S01]  /*3420*/  UIADD3 UR41, UPT, UPT, -UR41, URZ, URZ ;  /* 0x000000ff29297290 */ /* 0x000fe2000fffe1ff */
[----:B------:R-:W-:Y:S01]  /*3430*/  UMOV UR34, 0x0 ;  /* 0x0000000000227882 */ /* 0x000fe20000000000 */
[----:B------:R-:W-:Y:S01]  /*3440*/  UMOV UR35, 0x4200010 ;  /* 0x0420001000237882 */ /* 0x000fe20000000000 */
[----:B------:R-:W-:Y:S01]  /*3450*/  UMOV UR32, 0x0 ;  /* 0x0000000000207882 */ /* 0x000fe20000000000 */
[----:B------:R-:W-:Y:S01]  /*3460*/  UMOV UR33, 0x4200010 ;  /* 0x0420001000217882 */ /* 0x000fe20000000000 */
[----:B--2---:R-:W-:-:S15]  /*3470*/  R2UR UR42, R0 ;  /* 0x00000000002a72ca */ /* 0x004fde00000e0000 */
.L_x_66:
[----:B------:R-:W-:Y:S02]  /*3480*/  LEA R0, R10, UR26, 0x3 ;  /* 0x0000001a0a007c11 */ /* 0x000fe4000f8e18ff */
[----:B------:R-:W-:Y:S02]  /*3490*/  SHF.L.U32 R5, R9, 0x1f, RZ ;  /* 0x0000001f09057819 */ /* 0x000fe400000006ff */
[----:B------:R-:W-:Y:S01]  /*34a0*/  PLOP3.LUT P0, PT, PT, PT, UP4, 0x80, 0x8 ;  /* 0x000000000008781c */ /* 0x000fe20003f0f048 */
[----:B------:R-:W-:Y:S01]  /*34b0*/  VIADD R3, R0, 0x80 ;  /* 0x0000008000037836 */ /* 0x000fe20000000000 */
[----:B-1----:R-:W1:Y:S02]  /*34c0*/  SYNCS.PHASECHK.TRANS64.TRYWAIT P1, [R0+URZ+0x70], R5 ;  /* 0x00007005000075a7 */ /* 0x002e6400080211ff */
[----:B-1-3--:R-:W-:Y:S09]  /*34d0*/  @!P1 BRA `(.L_x_60) ;  /* 0x0000004800289947 */ /* 0x00aff20003800000 */
.L_x_127:
[----:B------:R-:W-:Y:S01]  /*34e0*/  LEA R4, R10, UR26, 0x4 ;  /* 0x0000001a0a047c11 */ /* 0x000fe2000f8e20ff */
[----:B------:R-:W-:Y:S01]  /*34f0*/  @UP4 ULEA UR4, UR24, UR26, 0x3 ;  /* 0x0000001a18044291 */ /* 0x000fe2000f8e18ff */
[----:B------:R-:W-:Y:S01]  /*3500*/  PLOP3.LUT P2, PT, PT, PT, PT, 0x80, 0x8 ;  /* 0x000000000008781c */ /* 0x000fe20003f4f070 */
[----:B------:R-:W-:Y:S01]  /*3510*/  ULEA UR31, UR30, UR26, 0x3 ;  /* 0x0000001a1e1f7291 */ /* 0x000fe2000f8e18ff */
[----:B------:R-:W-:Y:S02]  /*3520*/  PRMT R3, RZ, 0x654, R3 ;  /* 0x00000654ff037816 */ /* 0x000fe40000000003 */
[----:B-1----:R-:W1:Y:S01]  /*3530*/  LDS.128 R4, [R4+0x100] ;  /* 0x0001000004047984 */ /* 0x002e620000000c00 */
[----:B------:R-:W-:Y:S02]  /*3540*/  @P0 SHF.L.U32 R2, R8, 0x1f, RZ ;  /* 0x0000001f08020819 */ /* 0x000fe400000006ff */
[----:B------:R-:W-:Y:S01]  /*3550*/  SHF.L.U32 R0, R11, 0x1f, RZ ;  /* 0x0000001f0b007819 */ /* 0x000fe200000006ff */
[----:B------:R-:W-:Y:S01]  /*3560*/  @!PT LDS RZ, [RZ] ;  /* 0x00000000fffff984 */ /* 0x000fe20000000800 */
[----:B------:R-:W-:Y:S01]  /*3570*/  @!PT LDS RZ, [RZ] ;  /* 0x00000000fffff984 */ /* 0x000fe20000000800 */
[----:B------:R-:W-:Y:S01]  /*3580*/  @!PT LDS RZ, [RZ] ;  /* 0x00000000fffff984 */ /* 0x000fe20000000800 */
[----:B------:R-:W-:Y:S01]  /*3590*/  @!PT LDS RZ, [RZ] ;  /* 0x00000000fffff984 */ /* 0x000fe20000000800 */
[----:B------:R2:W-:Y:S06]  /*35a0*/  MEMBAR.ALL.CTA ;  /* 0x0000000000007992 */ /* 0x0005ec0000008000 */
[----:B--2---:R-:W2:Y:S02]  /*35b0*/  FENCE.VIEW.ASYNC.S ;  /* 0x00000000000073c6 */ /* 0x004ea40000000000 */
[----:B--2---:R2:W-:Y:S01]  /*35c0*/  SYNCS.ARRIVE.TRANS64.RED.A1T0 RZ, [R3+URZ], RZ ;  /* 0x000000ff03ff79a7 */ /* 0x0045e200081004ff */
[----:B------:R2:W3:Y:S01]  /*35d0*/  @P0 SYNCS.PHASECHK.TRANS64.TRYWAIT P2, [UR4], R2 ;  /* 0x00000002ff0005a7 */ /* 0x0004e20008041104 */
[----:B------:R-:W-:Y:S01]  /*35e0*/  ULEA.HI UR4, UR30, UR30, URZ, 0x1 ;  /* 0x0000001e1e047291 */ /* 0x000fe2000f8f08ff */
[----:B-1----:R-:W-:-:S03]  /*35f0*/  LOP3.LUT P1, RZ, R6, 0x1, RZ, 0xc0, !PT ;  /* 0x0000000106ff7812 */ /* 0x002fc6000782c0ff */
[----:B------:R-:W-:Y:S02]  /*3600*/  USHF.L.U32 UR11, UR4, 0x6, URZ ;  /* 0x00000006040b7899 */ /* 0x000fe400080006ff */
[----:B------:R-:W-:Y:S02]  /*3610*/  ULOP3.LUT UR4, UR4, 0xffe, URZ, 0xc0, !UPT ;  /* 0x00000ffe04047892 */ /* 0x000fe4000f8ec0ff */
[----:B------:R-:W-:Y:S02]  /*3620*/  ULOP3.LUT UR11, UR11, 0xffffff80, URZ, 0xc0, !UPT ;  /* 0xffffff800b0b7892 */ /* 0x000fe4000f8ec0ff */
[----:B------:R-:W-:Y:S02]  /*3630*/  UIADD3 UR4, UPT, UPT, -UR4, UR30, URZ ;  /* 0x0000001e04047290 */ /* 0x000fe4000fffe1ff */
[----:B------:R-:W-:Y:S01]  /*3640*/  UIADD3 UR11, UPT, UPT, UR42, UR11, URZ ;  /* 0x0000000b2a0b7290 */ /* 0x000fe2000fffe0ff */
[----:B------:R-:W1:Y:S03]  /*3650*/  SYNCS.PHASECHK.TRANS64.TRYWAIT P0, [UR31+0xb0], R0 ;  /* 0x0000b000ff0075a7 */ /* 0x000e66000800111f */
[----:B------:R-:W-:Y:S01]  /*3660*/  ULEA UR11, UR4, UR11, 0x14 ;  /* 0x0000000b040b7291 */ /* 0x000fe2000f8ea0ff */
[----:B-123--:R-:W-:Y:S11]  /*3670*/  @!P0 BRA `(.L_x_61) ;  /* 0x0000004400d48947 */ /* 0x00eff60003800000 */
.L_x_129:
[----:B------:R-:W-:Y:S01]  /*3680*/  IADD3 R10, PT, PT, R10, 0x1, RZ ;  /* 0x000000010a0a7810 */ /* 0x000fe20007ffe0ff */
[----:B------:R-:W-:Y:S06]  /*3690*/  BRA.U !UP4, `(.L_x_62) ;  /* 0x000000010cc07547 */ /* 0x000fec000b800000 */
[----:B------:R-:W-:Y:S01]  /*36a0*/  UPLOP3.LUT UP2, UPT, UPT, UPT, UPT, 0x40, 0x4 ;  /* 0x000000000004789c */ /* 0x000fe20003f4e870 */
[----:B------:R-:W-:Y:S01]  /*36b0*/  UMOV UR23, UR41 ;  /* 0x0000002900177c82 */ /* 0x000fe20008000000 */
[----:B------:R-:W-:Y:S01]  /*36c0*/  UMOV UR22, UR40 ;  /* 0x0000002800167c82 */ /* 0x000fe20008000000 */
[----:B------:R-:W-:-:S08]  /*36d0*/  UMOV UR10, UR24 ;  /* 0x00000018000a7c82 */ /* 0x000fd00008000000 */
.L_x_65:
[----:B------:R-:W-:Y:S02]  /*36e0*/  UIADD3 UR23, UPT, UPT, UR23, 0x1, URZ ;  /* 0x0000000117177890 */ /* 0x000fe4000fffe0ff */
[----:B--2---:R-:W-:Y:S02]  /*36f0*/  ULEA UR5, UR10, UR26, 0x3 ;  /* 0x0000001a0a057291 */ /* 0x004fe4000f8e18ff */
[----:B------:R-:W-:Y:S01]  /*3700*/  UISETP.NE.AND UP3, UPT, UR23, URZ, UPT ;  /* 0x000000ff1700728c */ /* 0x000fe2000bf65270 */
[----:B---3--:R-:W-:Y:S10]  /*3710*/  @P2 BRA `(.L_x_63) ;  /* 0x00000000000c2947 */ /* 0x008ff40003800000 */
[----:B-1----:R-:W-:Y:S04]  /*3720*/  SHF.L.U32 R3, R8, 0x1f, RZ ;  /* 0x0000001f08037819 */ /* 0x002fe800000006ff */
[----:B------:R-:W1:Y:S02]  /*3730*/  SYNCS.PHASECHK.TRANS64.TRYWAIT P0, [UR5], R3 ;  /* 0x00000003ff0075a7 */ /* 0x000e640008001105 */
[----:B-1----:R-:W-:Y:S05]  /*3740*/  @!P0 BRA `(.L_x_64) ;  /* 0x0000004400b88947 */ /* 0x002fea0003800000 */
.L_x_63:
[----:B------:R-:W-:Y:S01]  /*3750*/  UISETP.NE.AND UP0, UPT, UR22, 0x1, UPT ;  /* 0x000000011600788c */ /* 0x000fe2000bf05270 */
[----:B------:R-:W-:Y:S01]  /*3760*/  PLOP3.LUT P2, PT, PT, PT, PT, 0x80, 0x8 ;  /* 0x000000000008781c */ /* 0x000fe20003f4f070 */
[----:B------:R-:W-:Y:S02]  /*3770*/  UIADD3 UR4, UPT, UPT, UR10, 0x1, URZ ;  /* 0x000000010a047890 */ /* 0x000fe4000fffe0ff */
[----:B------:R-:W-:Y:S02]  /*3780*/  UIADD3 UR25, UPT, UPT, UR5, 0x20, URZ ;  /* 0x0000002005197890 */ /* 0x000fe4000fffe0ff */
[----:B------:R-:W-:Y:S01]  /*3790*/  UISETP.NE.AND UP1, UPT, UR4, 0x4, UPT ;  /* 0x000000040400788c */ /* 0x000fe2000bf25270 */
[----:B------:R-:W-:Y:S01]  /*37a0*/  PLOP3.LUT P0, PT, PT, PT, UP0, 0x80, 0x8 ;  /* 0x000000000008781c */ /* 0x000fe20003f0f008 */
[----:B------:R-:W-:Y:S02]  /*37b0*/  UIADD3 UR22, UPT, UPT, UR22, -0x1, URZ ;  /* 0xffffffff16167890 */ /* 0x000fe4000fffe0ff */
[----:B------:R-:W-:Y:S02]  /*37c0*/  USEL UR6, URZ, 0x1, UP1 ;  /* 0x00000001ff067887 */ /* 0x000fe40008800000 */
[----:B------:R-:W-:Y:S01]  /*37d0*/  USEL UR24, UR4, URZ, UP1 ;  /* 0x000000ff04187287 */ /* 0x000fe20008800000 */
[----:B------:R-:W-:Y:S01]  /*37e0*/  UMOV UR7, 0x40004040 ;  /* 0x4000404000077882 */ /* 0x000fe20000000000 */
[----:B------:R-:W-:Y:S02]  /*37f0*/  UMOV UR5, 0x40004040 ;  /* 0x4000404000057882 */ /* 0x000fe40000000000 */
[----:B------:R-:W-:Y:S01]  /*3800*/  @UP0 ULEA UR4, UR24, UR26, 0x3 ;  /* 0x0000001a18040291 */ /* 0x000fe2000f8e18ff */
[----:B------:R-:W-:Y:S01]  /*3810*/  LOP3.LUT R8, R8, UR6, RZ, 0x3c, !PT ;  /* 0x0000000608087c12 */ /* 0x000fe2000f8e3cff */
[----:B------:R-:W-:Y:S01]  /*3820*/  ULEA UR6, UR10, UR29, 0xa ;  /* 0x0000001d0a067291 */ /* 0x000fe2000f8e50ff */
[----:B------:R-:W-:Y:S02]  /*3830*/  UMOV UR21, 0x40004040 ;  /* 0x4000404000157882 */ /* 0x000fe40000000000 */
[----:B-1----:R-:W-:Y:S01]  /*3840*/  @P0 SHF.L.U32 R0, R8, 0x1f, RZ ;  /* 0x0000001f08000819 */ /* 0x002fe200000006ff */
[----:B------:R-:W-:Y:S02]  /*3850*/  UIADD3 UR20, UPT, UPT, UR6, 0x2, URZ ;  /* 0x0000000206147890 */ /* 0x000fe4000fffe0ff */
[----:B------:R-:W-:Y:S01]  /*3860*/  UIADD3 UR16, UPT, UPT, UR6, 0x4, URZ ;  /* 0x0000000406107890 */ /* 0x000fe2000fffe0ff */
[----:B------:R2:W3:Y:S01]  /*3870*/  @P0 SYNCS.PHASECHK.TRANS64.TRYWAIT P2, [UR4], R0 ;  /* 0x00000000ff0005a7 */ /* 0x0004e20008041104 */
[----:B------:R-:W-:Y:S02]  /*3880*/  ULEA UR4, UR10, UR28, 0x9 ;  /* 0x0000001c0a047291 */ /* 0x000fe4000f8e48ff */
[----:B------:R-:W-:Y:S02]  /*3890*/  UIADD3 UR12, UPT, UPT, UR6, 0x6, URZ ;  /* 0x00000006060c7890 */ /* 0x000fe4000fffe0ff */
[----:B------:R-:W-:Y:S02]  /*38a0*/  UIADD3 UR18, UPT, UPT, UR4, 0x2, URZ ;  /* 0x0000000204127890 */ /* 0x000fe4000fffe0ff */
[----:B------:R-:W-:Y:S02]  /*38b0*/  UIADD3 UR14, UPT, UPT, UR4, 0x4, URZ ;  /* 0x00000004040e7890 */ /* 0x000fe4000fffe0ff */
[----:B------:R-:W-:Y:S01]  /*38c0*/  UIADD3 UR8, UPT, UPT, UR4, 0x6, URZ ;  /* 0x0000000604087890 */ /* 0x000fe2000fffe0ff */
[----:B------:R2:W-:Y:S01]  /*38d0*/  UTCQMMA gdesc[UR4], gdesc[UR6], tmem[UR11], tmem[UR38], idesc[UR39], UP2 ;  /* 0x00ff2606040075ea */ /* 0x0005e2000900030b */
[----:B------:R-:W-:Y:S01]  /*38e0*/  UPLOP3.LUT UP2, UPT, UPT, UPT, UPT, 0x80, 0x8 ;  /* 0x000000000008789c */ /* 0x000fe20003f4f070 */
[----:B------:R-:W-:Y:S01]  /*38f0*/  UMOV UR19, 0x40004040 ;  /* 0x4000404000137882 */ /* 0x000fe20000000000 */
[----:B------:R-:W-:Y:S01]  /*3900*/  UMOV UR17, 0x40004040 ;  /* 0x4000404000117882 */ /* 0x000fe20000000000 */
[----:B------:R2:W-:Y:S01]  /*3910*/  UTCQMMA gdesc[UR18], gdesc[UR20], tmem[UR11], tmem[UR36], idesc[UR37], UPT ;  /* 0x00ff2414120075ea */ /* 0x0005e2000b80030b */
[----:B------:R-:W-:Y:S01]  /*3920*/  UMOV UR15, 0x40004040 ;  /* 0x40004040000f7882 */ /* 0x000fe20000000000 */
[----:B------:R-:W-:Y:S01]  /*3930*/  UMOV UR13, 0x40004040 ;  /* 0x40004040000d7882 */ /* 0x000fe20000000000 */
[----:B------:R-:W-:Y:S01]  /*3940*/  UMOV UR9, 0x40004040 ;  /* 0x4000404000097882 */ /* 0x000fe20000000000 */
[----:B------:R2:W-:Y:S01]  /*3950*/  UTCQMMA gdesc[UR14], gdesc[UR16], tmem[UR11], tmem[UR34], idesc[UR35], UPT ;  /* 0x00ff22100e0075ea */ /* 0x0005e2000b80030b */
[----:B------:R2:W-:Y:S01]  /*3960*/  UTCQMMA gdesc[UR8], gdesc[UR12], tmem[UR11], tmem[UR32], idesc[UR33], UPT ;  /* 0x00ff200c080075ea */ /* 0x0005e2000b80030b */
[----:B------:R2:W-:Y:S01]  /*3970*/  UTCBAR.MULTICAST [UR25], URZ, UR27 ;  /* 0x000000ff190073e9 */ /* 0x0005e2000800081b */
[----:B------:R-:W-:Y:S01]  /*3980*/  UMOV UR10, UR24 ;  /* 0x00000018000a7c82 */ /* 0x000fe20008000000 */
[----:B------:R-:W-:Y:S05]  /*3990*/  BRA.U UP3, `(.L_x_65) ;  /* 0xfffffffd03507547 */ /* 0x000fea000b83ffff */
.L_x_62:
[----:B--2---:R-:W-:Y:S01]  /*39a0*/  UIADD3 UR4, UPT, UPT, UR30, 0x1, URZ ;  /* 0x000000011e047890 */ /* 0x004fe2000fffe0ff */
[C---:B------:R-:W-:Y:S01]  /*39b0*/  ISETP.NE.AND P0, PT, R10.reuse, 0x2, PT ;  /* 0x000000020a00780c */ /* 0x040fe20003f05270 */
[----:B------:R-:W-:Y:S02]  /*39c0*/  UIADD3 UR5, UPT, UPT, UR31, 0x90, URZ ;  /* 0x000000901f057890 */ /* 0x000fe4000fffe0ff */
[----:B------:R-:W-:Y:S01]  /*39d0*/  UISETP.NE.AND UP0, UPT, UR4, 0x4, UPT ;  /* 0x000000040400788c */ /* 0x000fe2000bf05270 */
[----:B-1----:R-:W-:Y:S02]  /*39e0*/  SEL R0, RZ, 0x1, P0 ;  /* 0x00000001ff007807 */ /* 0x002fe40000000000 */
[----:B------:R-:W-:Y:S01]  /*39f0*/  SEL R10, R10, RZ, P0 ;  /* 0x000000ff0a0a7207 */ /* 0x000fe20000000000 */
[----:B------:R-:W-:Y:S01]  /*3a00*/  USEL UR6, URZ, 0x1, UP0 ;  /* 0x00000001ff067887 */ /* 0x000fe20008000000 */
[----:B------:R-:W-:Y:S01]  /*3a10*/  LOP3.LUT R9, R9, R0, RZ, 0x3c, !PT ;  /* 0x0000000009097212 */ /* 0x000fe200078e3cff */
[----:B------:R-:W-:Y:S01]  /*3a20*/  USEL UR30, UR4, URZ, UP0 ;  /* 0x000000ff041e7287 */ /* 0x000fe20008000000 */
[----:B------:R1:W-:Y:S03]  /*3a30*/  UTCBAR [UR5], URZ ;  /* 0x000000ff050073e9 */ /* 0x0003e600080000ff */
[----:B------:R-:W-:Y:S01]  /*3a40*/  LOP3.LUT R11, R11, UR6, RZ, 0x3c, !PT ;  /* 0x000000060b0b7c12 */ /* 0x000fe2000f8e3cff */
[----:B------:R-:W-:Y:S07]  /*3a50*/  @P1 BRA `(.L_x_66) ;  /* 0xfffffff800881947 */ /* 0x000fee000383ffff */
[----:B------:R-:W2:Y:S01]  /*3a60*/  S2UR UR8, SR_CgaCtaId ;  /* 0x00000000000879c3 */ /* 0x000ea20000008800 */
[----:B------:R-:W-:Y:S01]  /*3a70*/  ELECT P0, URZ, PT ;  /* 0x0000000000ff782f */ /* 0x000fe20003800000 */
[----:B------:R-:W-:Y:S01]  /*3a80*/  IMAD.MOV.U32 R0, RZ, RZ, 0x1 ;  /* 0x00000001ff007424 */ /* 0x000fe200078e00ff */
[----:B------:R-:W-:Y:S01]  /*3a90*/  UIADD3 UR26, UPT, UPT, UR26, 0xb0, URZ ;  /* 0x000000b01a1a7890 */ /* 0x000fe2000fffe0ff */
[----:B------:R-:W-:Y:S01]  /*3aa0*/  SHF.L.U32 R3, R11, 0x1f, RZ ;  /* 0x0000001f0b037819 */ /* 0x000fe200000006ff */
[----:B------:R-:W-:-:S03]  /*3ab0*/  UMOV UR4, 0x40 ;  /* 0x0000004000047882 */ /* 0x000fc60000000000 */
[----:B------:R-:W-:Y:S01]  /*3ac0*/  UVIRTCOUNT.DEALLOC.SMPOOL 0x80 ;  /* 0x000000800000784c */ /* 0x000fe20000000000 */
[----:B--2---:R-:W-:Y:S02]  /*3ad0*/  ULEA UR8, UR8, UR4, 0x18 ;  /* 0x0000000408087291 */ /* 0x004fe4000f8ec0ff */
[----:B------:R-:W-:-:S07]  /*3ae0*/  ULEA UR4, UR30, UR26, 0x3 ;  /* 0x0000001a1e047291 */ /* 0x000fce000f8e18ff */
[----:B------:R2:W-:Y:S02]  /*3af0*/  @P0 STS.U8 [UR8+0x1c], R0 ;  /* 0x00001c00ff000988 */ /* 0x0005e40008000008 */
[----:B------:R-:W4:Y:S02]  /*3b00*/  SYNCS.PHASECHK.TRANS64.TRYWAIT P0, [UR4], R3 ;  /* 0x00000003ff0075a7 */ /* 0x000f240008001104 */
[----:B--2-4-:R-:W-:Y:S05]  /*3b10*/  @!P0 BRA `(.L_x_67) ;  /* 0x0000004000dc8947 */ /* 0x014fea0003800000 */
.L_x_132:
[----:B------:R-:W-:-:S04]  /*3b20*/  UIADD3 UR4, UPT, UPT, UR30, 0x1, URZ ;  /* 0x000000011e047890 */ /* 0x000fc8000fffe0ff */
[----:B------:R-:W-:-:S04]  /*3b30*/  UISETP.NE.AND UP0, UPT, UR4, 0x4, UPT ;  /* 0x000000040400788c */ /* 0x000fc8000bf05270 */
[----:B------:R-:W-:Y:S02]  /*3b40*/  USEL UR6, URZ, 0x1, UP0 ;  /* 0x00000001ff067887 */ /* 0x000fe40008000000 */
[----:B------:R-:W-:-:S04]  /*3b50*/  USEL UR4, UR4, URZ, UP0 ;  /* 0x000000ff04047287 */ /* 0x000fc80008000000 */
[----:B-1----:R-:W-:Y:S01]  /*3b60*/  ULEA UR5, UR4, UR26, 0x3 ;  /* 0x0000001a04057291 */ /* 0x002fe2000f8e18ff */
[----:B------:R-:W-:-:S04]  /*3b70*/  LOP3.LUT R2, R11, UR6, RZ, 0x3c, !PT ;  /* 0x000000060b027c12 */ /* 0x000fc8000f8e3cff */
[----:B--2---:R-:W-:-:S04]  /*3b80*/  SHF.L.U32 R3, R2, 0x1f, RZ ;  /* 0x0000001f02037819 */ /* 0x004fc800000006ff */
[----:B------:R-:W1:Y:S02]  /*3b90*/  SYNCS.PHASECHK.TRANS64.TRYWAIT P0, [UR5], R3 ;  /* 0x00000003ff0075a7 */ /* 0x000e640008001105 */
[----:B-1----:R-:W-:Y:S05]  /*3ba0*/  @!P0 BRA `(.L_x_68) ;  /* 0x0000004000d08947 */ /* 0x002fea0003800000 */
.L_x_134:
        /* <DEDUP_REMOVED lines=9> */
.L_x_136:
[----:B------:R-:W-:-:S04]  /*3c40*/  UIADD3 UR4, UPT, UPT, UR4, 0x1, URZ ;  /* 0x0000000104047890 */ /* 0x000fc8000fffe0ff */
[----:B------:R-:W-:-:S04]  /*3c50*/  UISETP.NE.AND UP0, UPT, UR4, 0x4, UPT ;  /* 0x000000040400788c */ /* 0x000fc8000bf05270 */
[----:B------:R-:W-:Y:S02]  /*3c60*/  USEL UR5, URZ, 0x1, UP0 ;  /* 0x00000001ff057887 */ /* 0x000fe40008000000 */
[----:B------:R-:W-:-:S04]  /*3c70*/  USEL UR4, UR4, URZ, UP0 ;  /* 0x000000ff04047287 */ /* 0x000fc80008000000 */
[----:B------:R-:W-:Y:S01]  /*3c80*/  ULEA UR4, UR4, UR26, 0x3 ;  /* 0x0000001a04047291 */ /* 0x000fe2000f8e18ff */
[----:B-1----:R-:W-:-:S04]  /*3c90*/  LOP3.LUT R3, R2, UR5, RZ, 0x3c, !PT ;  /* 0x0000000502037c12 */ /* 0x002fc8000f8e3cff */
[----:B------:R-:W-:-:S04]  /*3ca0*/  SHF.L.U32 R3, R3, 0x1f, RZ ;  /* 0x0000001f03037819 */ /* 0x000fc800000006ff */
[----:B------:R-:W1:Y:S02]  /*3cb0*/  SYNCS.PHASECHK.TRANS64.TRYWAIT P0, [UR4], R3 ;  /* 0x00000003ff0075a7 */ /* 0x000e640008001104 */
[----:B-1----:R-:W-:Y:S05]  /*3cc0*/  @!P0 BRA `(.L_x_70) ;  /* 0x0000004000b88947 */ /* 0x002fea0003800000 */
.L_x_138:
[----:B------:R-:W-:Y:S01]  /*3cd0*/  NOP ;  /* 0x0000000000007918 */ /* 0x000fe20000000000 */
[----:B-1----:R-:W1:Y:S01]  /*3ce0*/  LDS R0, [UR8+0x14] ;  /* 0x00001408ff007984 */ /* 0x002e620008000800 */
[----:B------:R-:W-:Y:S01]  /*3cf0*/  ULOP3.LUT UR4, UR42, 0xffff, URZ, 0xc0, !UPT ;  /* 0x0000ffff2a047892 */ /* 0x000fe2000f8ec0ff */
[----:B------:R-:W-:Y:S01]  /*3d00*/  UMOV UR5, 0xffff ;  /* 0x0000ffff00057882 */ /* 0x000fe20000000000 */
[----:B------:R-:W-:Y:S02]  /*3d10*/  UMOV UR6, 0x1 ;  /* 0x0000000100067882 */ /* 0x000fe40000000000 */
[----:B------:R-:W-:-:S04]  /*3d20*/  USHF.R.U32.HI UR4, URZ, 0x5, UR4 ;  /* 0x00000005ff047899 */ /* 0x000fc80008011604 */
[----:B------:R-:W-:Y:S02]  /*3d30*/  USHF.L.U32 UR5, UR5, UR4, URZ ;  /* 0x0000000405057299 */ /* 0x000fe400080006ff */
[----:B------:R-:W-:-:S04]  /*3d40*/  USHF.L.U32 UR4, UR6, UR4, URZ ;  /* 0x0000000406047299 */ /* 0x000fc800080006ff */
[----:B-1----:R-:W-:-:S04]  /*3d50*/  LOP3.LUT R0, R0, UR5, RZ, 0xc0, !PT ;  /* 0x0000000500007c12 */ /* 0x002fc8000f8ec0ff */
[----:B------:R-:W-:-:S13]  /*3d60*/  ISETP.NE.AND P0, PT, R0, UR5, PT ;  /* 0x0000000500007c0c */ /* 0x000fda000bf05270 */
[----:B------:R-:W-:Y:S05]  /*3d70*/  @P0 BRA `(.L_x_71) ;  /* 0x0000000000580947 */ /* 0x000fea0003800000 */
[----:B------:R-:W1:Y:S02]  /*3d80*/  LDS R0, [UR8+0x18] ;  /* 0x00001808ff007984 */ /* 0x000e640008000800 */
[----:B-1----:R-:W-:-:S04]  /*3d90*/  LOP3.LUT R0, R0, UR4, RZ, 0xc0, !PT ;  /* 0x0000000400007c12 */ /* 0x002fc8000f8ec0ff */
[----:B------:R-:W-:-:S13]  /*3da0*/  ISETP.NE.AND P0, PT, R0, UR4, PT ;  /* 0x0000000400007c0c */ /* 0x000fda000bf05270 */
[----:B------:R-:W-:Y:S05]  /*3db0*/  @P0 BRA `(.L_x_72) ;  /* 0x00000000003c0947 */ /* 0x000fea0003800000 */
[----:B------:R-:W1:Y:S01]  /*3dc0*/  S2R R2, SR_LANEID ;  /* 0x0000000000027919 */ /* 0x000e620000000000 */
[----:B------:R-:W-:Y:S01]  /*3dd0*/  ULOP3.LUT UR5, URZ, UR5, URZ, 0x33, !UPT ;  /* 0x00000005ff057292 */ /* 0x000fe2000f8e33ff */
[----:B------:R-:W-:Y:S01]  /*3de0*/  LOP3.LUT R4, RZ, UR4, RZ, 0x33, !PT ;  /* 0x00000004ff047c12 */ /* 0x000fe2000f8e33ff */
[----:B------:R-:W-:Y:S02]  /*3df0*/  VOTEU.ANY UR4, UPT, PT ;  /* 0x0000000000047886 */ /* 0x000fe400038e0100 */
[----:B------:R-:W-:Y:S01]  /*3e00*/  UFLO.U32 UR4, UR4 ;  /* 0x00000004000472bd */ /* 0x000fe200080e0000 */
[----:B------:R-:W2:Y:S01]  /*3e10*/  REDUX UR6, R4 ;  /* 0x00000000040673c4 */ /* 0x000ea20000000000 */
[----:B------:R-:W-:-:S06]  /*3e20*/  IMAD.U32 R0, RZ, RZ, UR5 ;  /* 0x00000005ff007e24 */ /* 0x000fcc000f8e00ff */
[----:B------:R4:W-:Y:S01]  /*3e30*/  UTCATOMSWS.AND URZ, UR5 ;  /* 0x0000000500ff79e3 */ /* 0x0009e20008000000 */
[----:B------:R-:W3:Y:S01]  /*3e40*/  REDUX UR7, R0 ;  /* 0x00000000000773c4 */ /* 0x000ee20000000000 */
[----:B-1----:R-:W-:Y:S01]  /*3e50*/  ISETP.EQ.U32.AND P0, PT, R2, UR4, PT ;  /* 0x0000000402007c0c */ /* 0x002fe2000bf02070 */
[----:B--2---:R-:W-:Y:S01]  /*3e60*/  IMAD.U32 R2, RZ, RZ, UR6 ;  /* 0x00000006ff027e24 */ /* 0x004fe2000f8e00ff */
[----:B---3--:R-:W-:-:S11]  /*3e70*/  MOV R3, UR7 ;  /* 0x0000000700037c02 */ /* 0x008fd60008000f00 */
[----:B------:R4:W-:Y:S04]  /*3e80*/  @P0 ATOMS.AND RZ, [UR8+0x14], R3 ;  /* 0x00001403ffff098c */ /* 0x0009e8000a800008 */
[----:B------:R4:W-:Y:S01]  /*3e90*/  @P0 ATOMS.AND RZ, [UR8+0x18], R2 ;  /* 0x00001802ffff098c */ /* 0x0009e2000a800008 */
[----:B------:R-:W-:Y:S05]  /*3ea0*/  BRA `(.L_x_73) ;  /* 0x0000000000147947 */ /* 0x000fea0003800000 */
.L_x_72:
[----:B------:R-:W-:Y:S02]  /*3eb0*/  MOV R2, 0x3ed0 ;  /* 0x00003ed000027802 */ /* 0x000fe40000000f00 */
[----:B---3-5:R-:W-:Y:S05]  /*3ec0*/  CALL.REL.NOINC `($__internal_0_$__cuda_sm10x_tcgen05_guardrail_trap_col_being_dealloced_not_returned_by_alloc) ;  /* 0x0000004400147944 */ /* 0x028fea0003c00000 */
[----:B------:R-:W-:Y:S05]  /*3ed0*/  BRA `(.L_x_73) ;  /* 0x0000000000087947 */ /* 0x000fea0003800000 */
.L_x_71:
[----:B------:R-:W-:Y:S02]  /*3ee0*/  MOV R2, 0x3f00 ;  /* 0x00003f0000027802 */ /* 0x000fe40000000f00 */
[----:B---3-5:R-:W-:Y:S05]  /*3ef0*/  CALL.REL.NOINC `($__internal_2_$__cuda_sm10x_tcgen05_guardrail_trap_unallocated_columns_being_dealloced) ;  /* 0x0000004400207944 */ /* 0x028fea0003c00000 */
.L_x_73:
[----:B------:R-:W-:Y:S01]  /*3f00*/  NOP ;  /* 0x0000000000007918 */ /* 0x000fe20000000000 */
[----:B----4-:R-:W-:Y:S05]  /*3f10*/  EXIT ;  /* 0x000000000000794d */ /* 0x010fea0003800000 */
.L_x_55:
[----:B------:R-:W-:-:S09]  /*3f20*/  UISETP.NE.OR UP0, UPT, UR17, 0x3, !UP3 ;  /* 0x000000031100788c */ /* 0x000fd2000df05670 */
[----:B------:R-:W-:Y:S05]  /*3f30*/  BRA.U UP0, `(.L_x_74) ;  /* 0x0000000d00807547 */ /* 0x000fea000b800000 */
[----:B------:R-:W2:Y:S01]  /*3f40*/  S2UR UR10, SR_CgaCtaId ;  /* 0x00000000000a79c3 */ /* 0x000ea20000008800 */
[----:B------:R-:W3:Y:S01]  /*3f50*/  LDCU UR32, c[0x0][0x370] ;  /* 0x00006e00ff2077ac */ /* 0x000ee20008000800 */
[----:B------:R-:W-:Y:S02]  /*3f60*/  HFMA2 R13, -RZ, RZ, 0, 0 ;  /* 0x00000000ff0d7431 */ /* 0x000fe400000001ff */
[----:B------:R-:W-:Y:S01]  /*3f70*/  IMAD.MOV.U32 R15, RZ, RZ, 0x1 ;  /* 0x00000001ff0f7424 */ /* 0x000fe200078e00ff */
[----:B------:R-:W-:Y:S01]  /*3f80*/  MOV R7, 0x1000 ;  /* 0x0000100000077802 */ /* 0x000fe20000000f00 */
[----:B------:R-:W3:Y:S01]  /*3f90*/  LDCU.128 UR28, c[0x0][0xb10] ;  /* 0x00016200ff1c77ac */ /* 0x000ee20008000c00 */
[----:B------:R-:W-:Y:S01]  /*3fa0*/  IMAD.MOV.U32 R14, RZ, RZ, RZ ;  /* 0x000000ffff0e7224 */ /* 0x000fe200078e00ff */
[----:B------:R-:W4:Y:S01]  /*3fb0*/  LDC.64 R16, c[0x0][0x348] ;  /* 0x0000d200ff107b82 */ /* 0x000f220000000a00 */
[----:B------:R-:W1:Y:S01]  /*3fc0*/  LDCU UR27, c[0x0][0x374] ;  /* 0x00006e80ff1b77ac */ /* 0x000e620008000800 */
[----:B------:R-:W2:Y:S06]  /*3fd0*/  LDCU UR15, c[0x0][0xb0c] ;  /* 0x00016180ff0f77ac */ /* 0x000eac0008000800 */
[----:B------:R-:W4:Y:S01]  /*3fe0*/  LDC.64 R2, c[0x0][0x888] ;  /* 0x00022200ff027b82 */ /* 0x000f220000000a00 */
[----:B------:R-:W2:Y:S01]  /*3ff0*/  LDCU UR39, c[0x0][0xb20] ;  /* 0x00016400ff2777ac */ /* 0x000ea20008000800 */
[----:B------:R-:W2:Y:S06]  /*4000*/  LDCU UR4, c[0x0][0xb30] ;  /* 0x00016600ff0477ac */ /* 0x000eac0008000800 */
[----:B------:R-:W4:Y:S01]  /*4010*/  LDC.64 R4, c[0x0][0x890] ;  /* 0x00022400ff047b82 */ /* 0x000f220000000a00 */
[----:B------:R-:W-:Y:S01]  /*4020*/  UMOV UR21, 0x400 ;  /* 0x0000040000157882 */ /* 0x000fe20000000000 */
[----:B---3--:R-:W-:-:S02]  /*4030*/  UIMAD.WIDE.U32 UR6, UR32, UR28, URZ ;  /* 0x0000001c200672a5 */ /* 0x008fc4000f8e00ff */
[----:B-1----:R-:W-:Y:S02]  /*4040*/  UIMAD.WIDE.U32 UR8, UR27, UR31, URZ ;  /* 0x0000001f1b0872a5 */ /* 0x002fe4000f8e00ff */
[----:B--2---:R-:W-:Y:S02]  /*4050*/  ULEA UR21, UR10, UR21, 0x18 ;  /* 0x000000150a157291 */ /* 0x004fe4000f8ec0ff */
[----:B------:R-:W-:Y:S02]  /*4060*/  UPLOP3.LUT UP3, UPT, UPT, UPT, UPT, 0x40, 0x4 ;  /* 0x000000000004789c */ /* 0x000fe40003f6e870 */
[----:B------:R-:W-:Y:S02]  /*4070*/  UIADD3 UR33, UPT, UPT, UR21, 0x48, URZ ;  /* 0x0000004815217890 */ /* 0x000fe4000fffe0ff */
[----:B------:R-:W-:Y:S01]  /*4080*/  UIADD3 UR17, UPT, UPT, UR21, 0x40, URZ ;  /* 0x0000004015117890 */ /* 0x000fe2000fffe0ff */
[----:B------:R-:W-:Y:S01]  /*4090*/  UMOV UR6, UR7 ;  /* 0x0000000700067c82 */ /* 0x000fe20008000000 */
[----:B------:R-:W-:Y:S01]  /*40a0*/  UMOV UR35, UR9 ;  /* 0x0000000900237c82 */ /* 0x000fe20008000000 */
[----:B------:R-:W-:-:S02]  /*40b0*/  UISETP.GE.AND UP0, UPT, UR42, 0x1, UPT ;  /* 0x000000012a00788c */ /* 0x000fc4000bf06270 */
[----:B------:R-:W-:Y:S01]  /*40c0*/  UISETP.NE.AND UP4, UPT, UR42, 0x1, UPT ;  /* 0x000000012a00788c */ /* 0x000fe2000bf85270 */
[----:B------:R-:W1:Y:S01]  /*40d0*/  LDCU.64 UR22, c[0x0][0xb28] ;  /* 0x00016500ff1677ac */ /* 0x000e620008000a00 */
[----:B------:R-:W-:Y:S02]  /*40e0*/  UISETP.NE.AND UP6, UPT, UR15, 0x1, UPT ;  /* 0x000000010f00788c */ /* 0x000fe4000bfc5270 */
[----:B------:R-:W-:Y:S02]  /*40f0*/  UISETP.NE.AND UP5, UPT, UR30, 0x1, UPT ;  /* 0x000000011e00788c */ /* 0x000fe4000bfa5270 */
[----:B------:R-:W-:Y:S02]  /*4100*/  UPRMT UR33, UR10, 0x654, UR33 ;  /* 0x000006540a217896 */ /* 0x000fe40008000021 */
[----:B------:R-:W-:Y:S02]  /*4110*/  USHF.R.U32.HI UR37, URZ, UR29, UR6 ;  /* 0x0000001dff257299 */ /* 0x000fe40008011606 */
[----:B------:R-:W-:-:S02]  /*4120*/  UPRMT UR34, UR10, 0x654, UR17 ;  /* 0x000006540a227896 */ /* 0x000fc40008000011 */
[----:B------:R-:W-:Y:S02]  /*4130*/  USHF.R.U32.HI UR35, URZ, UR39, UR35 ;  /* 0x00000027ff237299 */ /* 0x000fe40008011623 */
[----:B------:R-:W-:-:S11]  /*4140*/  UISETP.NE.AND UP2, UPT, UR4, 0x1, UPT ;  /* 0x000000010400788c */ /* 0x000fd6000bf45270 */
.L_x_83:
[C---:B------:R-:W-:Y:S02]  /*4150*/  LEA R12, R14.reuse, UR21, 0x3 ;  /* 0x000000150e0c7c11 */ /* 0x040fe4000f8e18ff */
[----:B------:R-:W-:Y:S02]  /*4160*/  SHF.L.U32 R9, R13, 0x1f, RZ ;  /* 0x0000001f0d097819 */ /* 0x000fe400000006ff */
[----:B------:R-:W-:Y:S02]  /*4170*/  LEA R10, R14, UR21, 0x4 ;  /* 0x000000150e0a7c11 */ /* 0x000fe4000f8e20ff */
[----:B--2---:R-:W2:Y:S02]  /*4180*/  SYNCS.PHASECHK.TRANS64.TRYWAIT P0, [R12+URZ+0x70], R9 ;  /* 0x000070090c0075a7 */ /* 0x004ea400080011ff */
[----:B--2---:R-:W-:Y:S05]  /*4190*/  @!P0 BRA `(.L_x_75) ;  /* 0x0000003c009c8947 */ /* 0x004fea0003800000 */
.L_x_139:
[----:B--2---:R-:W2:Y:S01]  /*41a0*/  LDS.128 R8, [R10+0x100] ;  /* 0x000100000a087984 */ /* 0x004ea20000000c00 */
[----:B------:R-:W-:Y:S01]  /*41b0*/  UISETP.GE.AND UP0, UPT, UR42, 0x1, UPT ;  /* 0x000000012a00788c */ /* 0x000fe2000bf06270 */
[----:B------:R-:W-:Y:S01]  /*41c0*/  @!PT LDS RZ, [RZ] ;  /* 0x00000000fffff984 */ /* 0x000fe20000000800 */
[----:B------:R-:W-:Y:S01]  /*41d0*/  @!PT LDS RZ, [RZ] ;  /* 0x00000000fffff984 */ /* 0x000fe20000000800 */
[----:B------:R-:W-:Y:S01]  /*41e0*/  @!PT LDS RZ, [RZ] ;  /* 0x00000000fffff984 */ /* 0x000fe20000000800 */
[----:B------:R-:W-:Y:S01]  /*41f0*/  @!PT LDS RZ, [RZ] ;  /* 0x00000000fffff984 */ /* 0x000fe20000000800 */
[----:B------:R3:W-:Y:S06]  /*4200*/  MEMBAR.ALL.CTA ;  /* 0x0000000000007992 */ /* 0x0007ec0000008000 */
[----:B---3--:R-:W3:Y:S01]  /*4210*/  FENCE.VIEW.ASYNC.S ;  /* 0x00000000000073c6 */ /* 0x008ee20000000000 */
[----:B--2---:R-:W-:Y:S11]  /*4220*/  LOP3.LUT P0, RZ, R10, 0x1, RZ, 0xc0, !PT ;  /* 0x000000010aff7812 */ /* 0x004ff6000780c0ff */
[----:B------:R-:W-:Y:S02]  /*4230*/  @!UPT UIADD3 URZ, UPT, UPT, URZ, URZ, URZ ;  /* 0x000000fffffff290 */ /* 0x000fe4000fffe0ff */
[----:B---3--:R-:W-:Y:S01]  /*4240*/  VOTEU.ANY UP1, P0 ;  /* 0x0000000000ff7886 */ /* 0x008fe20000020100 */
[----:B------:R-:W-:Y:S11]  /*4250*/  PLOP3.LUT P0, PT, PT, PT, UP1, 0x80, 0x8 ;  /* 0x000000000008781c */ /* 0x000ff60003f0f018 */
[----:B------:R-:W-:Y:S02]  /*4260*/  @!UPT UIADD3 URZ, UPT, UPT, URZ, URZ, URZ ;  /* 0x000000fffffff290 */ /* 0x000fe4000fffe0ff */
[----:B------:R-:W-:Y:S02]  /*4270*/  @P0 SHF.R.U32.HI R0, RZ, 0x10, R9 ;  /* 0x00000010ff000819 */ /* 0x000fe40000011609 */
[----:B------:R-:W-:Y:S02]  /*4280*/  @P0 MOV R6, R8 ;  /* 0x0000000800060202 */ /* 0x000fe40000000f00 */
[----:B------:R-:W-:Y:S01]  /*4290*/  @P0 R2UR UR4, R0 ;  /* 0x00000000000402ca */ /* 0x000fe200000e0000 */
[----:B------:R-:W-:Y:S01]  /*42a0*/  VIADD R0, R12, 0x80 ;  /* 0x000000800c007836 */ /* 0x000fe20000000000 */
[----:B------:R-:W-:Y:S02]  /*42b0*/  @P0 LOP3.LUT R8, R9, 0xffff, RZ, 0xc0, !PT ;  /* 0x0000ffff09080812 */ /* 0x000fe400078ec0ff */
[----:B------:R-:W-:Y:S02]  /*42c0*/  @P0 R2UR UR6, R6 ;  /* 0x00000000060602ca */ /* 0x000fe400000e0000 */
[----:B------:R-:W-:Y:S02]  /*42d0*/  PRMT R0, RZ, 0x654, R0 ;  /* 0x00000654ff007816 */ /* 0x000fe40000000000 */
[----:B------:R-:W-:Y:S02]  /*42e0*/  @P0 R2UR UR5, R8 ;  /* 0x00000000080502ca */ /* 0x000fe400000e0000 */
[----:B------:R2:W-:Y:S03]  /*42f0*/  SYNCS.ARRIVE.TRANS64.RED.A1T0 RZ, [R0+URZ], RZ ;  /* 0x000000ff00ff79a7 */ /* 0x0005e600081004ff */
[----:B------:R-:W-:Y:S04]  /*4300*/  @UP1 UMOV UR26, UR4 ;  /* 0x00000004001a1c82 */ /* 0x000fe80008000000 */
[----:B------:R-:W-:Y:S04]  /*4310*/  @UP1 UMOV UR14, UR6 ;  /* 0x00000006000e1c82 */ /* 0x000fe80008000000 */
[----:B------:R-:W-:Y:S01]  /*4320*/  @UP1 UMOV UR13, UR5 ;  /* 0x00000005000d1c82 */ /* 0x000fe20008000000 */
[----:B------:R-:W-:Y:S05]  /*4330*/  BRA.U !UP0, `(.L_x_76) ;  /* 0x0000000108a47547 */ /* 0x000fea000b800000 */
[----:B------:R-:W-:Y:S02]  /*4340*/  UIMAD.WIDE.U32 UR8, UR13, UR31, URZ ;  /* 0x0000001f0d0872a5 */ /* 0x000fe4000f8e00ff */
[----:B------:R-:W-:Y:S02]  /*4350*/  UIMAD.WIDE.U32 UR10, UR14, UR28, URZ ;  /* 0x0000001c0e0a72a5 */ /* 0x000fe4000f8e00ff */
[----:B------:R-:W-:Y:S02]  /*4360*/  USEL UR4, UR27, UR35, !UP5 ;  /* 0x000000231b047287 */ /* 0x000fe4000e800000 */
[----:B------:R-:W-:Y:S02]  /*4370*/  USEL UR7, UR32, UR37, !UP6 ;  /* 0x0000002520077287 */ /* 0x000fe4000f000000 */
[----:B-1----:R-:W-:Y:S02]  /*4380*/  UIMAD.WIDE.U32 UR18, UR4, UR22, URZ ;  /* 0x00000016041272a5 */ /* 0x002fe4000f8e00ff */
[----:B------:R-:W-:Y:S01]  /*4390*/  UIMAD.WIDE.U32 UR24, UR7, UR22, URZ ;  /* 0x00000016071872a5 */ /* 0x000fe2000f8e00ff */
[----:B------:R-:W-:Y:S02]  /*43a0*/  UMOV UR5, UR9 ;  /* 0x0000000900057c82 */ /* 0x000fe40008000000 */
[----:B------:R-:W-:Y:S03]  /*43b0*/  USHF.R.U32.HI UR6, URZ, UR39, UR5 ;  /* 0x00000027ff067299 */ /* 0x000fe60008011605 */
[----:B------:R-:W-:Y:S01]  /*43c0*/  UMOV UR5, UR11 ;  /* 0x0000000b00057c82 */ /* 0x000fe20008000000 */
[----:B------:R-:W-:Y:S02]  /*43d0*/  USEL UR6, UR13, UR6, !UP5 ;  /* 0x000000060d067287 */ /* 0x000fe4000e800000 */
[----:B------:R-:W-:Y:S02]  /*43e0*/  USHF.R.U32.HI UR8, URZ, UR29, UR5 ;  /* 0x0000001dff087299 */ /* 0x000fe40008011605 */
[----:B------:R-:W-:Y:S01]  /*43f0*/  UIMAD.WIDE.U32 UR10, UR6, UR22, URZ ;  /* 0x00000016060a72a5 */ /* 0x000fe2000f8e00ff */
[----:B------:R-:W-:Y:S02]  /*4400*/  UMOV UR5, UR19 ;  /* 0x0000001300057c82 */ /* 0x000fe40008000000 */
[----:B------:R-:W-:Y:S03]  /*4410*/  @UP4 USHF.R.U32.HI UR4, URZ, UR23, UR5 ;  /* 0x00000017ff044299 */ /* 0x000fe60008011605 */
[----:B------:R-:W-:Y:S01]  /*4420*/  UMOV UR5, UR25 ;  /* 0x0000001900057c82 */ /* 0x000fe20008000000 */
[----:B------:R-:W-:Y:S02]  /*4430*/  UIMAD UR4, UR42, UR4, URZ ;  /* 0x000000042a0472a4 */ /* 0x000fe4000f8e02ff */
[----:B------:R-:W-:Y:S02]  /*4440*/  @UP4 USHF.R.U32.HI UR7, URZ, UR23, UR5 ;  /* 0x00000017ff074299 */ /* 0x000fe40008011605 */
[----:B------:R-:W-:Y:S02]  /*4450*/  USEL UR5, UR14, UR8, !UP6 ;  /* 0x000000080e057287 */ /* 0x000fe4000f000000 */
[----:B------:R-:W-:Y:S02]  /*4460*/  UIMAD UR8, UR42, UR7, URZ ;  /* 0x000000072a0872a4 */ /* 0x000fe4000f8e02ff */
[----:B------:R-:W-:Y:S03]  /*4470*/  UISETP.GE.AND UP0, UPT, UR6, UR4, UPT ;  /* 0x000000040600728c */ /* 0x000fe6000bf06270 */
[----:B------:R-:W-:Y:S01]  /*4480*/  UMOV UR4, UR11 ;  /* 0x0000000b00047c82 */ /* 0x000fe20008000000 */
[----:B------:R-:W-:Y:S02]  /*4490*/  UISETP.GE.OR UP0, UPT, UR5, UR8, UP0 ;  /* 0x000000080500728c */ /* 0x000fe40008706670 */
[----:B------:R-:W-:Y:S02]  /*44a0*/  USHF.R.U32.HI UR4, URZ, UR23, UR4 ;  /* 0x00000017ff047299 */ /* 0x000fe40008011604 */
[----:B------:R-:W-:Y:S02]  /*44b0*/  UIMAD.WIDE.U32 UR8, UR5, UR22, URZ ;  /* 0x00000016050872a5 */ /* 0x000fe4000f8e00ff */
[----:B------:R-:W-:Y:S04]  /*44c0*/  USEL UR10, UR6, UR4, !UP4 ;  /* 0x00000004060a7287 */ /* 0x000fe8000e000000 */
[----:B------:R-:W-:Y:S01]  /*44d0*/  UIADD3 UR11, UPT, UPT, -UR10, URZ, URZ ;  /* 0x000000ff0a0b7290 */ /* 0x000fe2000fffe1ff */
[----:B------:R-:W-:Y:S02]  /*44e0*/  @!UP0 UMOV UR4, UR9 ;  /* 0x0000000900048c82 */ /* 0x000fe40008000000 */
[----:B------:R-:W-:Y:S02]  /*44f0*/  @!UP0 USHF.R.U32.HI UR4, URZ, UR23, UR4 ;  /* 0x00000017ff048299 */ /* 0x000fe40008011604 */
[----:B------:R-:W-:Y:S02]  /*4500*/  UIMAD UR8, UR42, UR11, UR6 ;  /* 0x0000000b2a0872a4 */ /* 0x000fe4000f8e0206 */
[----:B------:R-:W-:Y:S04]  /*4510*/  @!UP0 USEL UR4, UR5, UR4, !UP4 ;  /* 0x0000000405048287 */ /* 0x000fe8000e000000 */
[----:B------:R-:W-:Y:S02]  /*4520*/  @!UP0 UIMAD UR8, UR7, UR8, UR4 ;  /* 0x00000008070882a4 */ /* 0x000fe4000f8e0204 */
[----:B------:R-:W-:Y:S02]  /*4530*/  @!UP0 UIADD3 UR9, UPT, UPT, UR10, -UR4, URZ ;  /* 0x800000040a098290 */ /* 0x000fe4000fffe0ff */
[----:B------:R-:W-:Y:S02]  /*4540*/  UIADD3 UR4, UPT, UPT, -UR5, URZ, URZ ;  /* 0x000000ff05047290 */ /* 0x000fe4000fffe1ff */
[----:B------:R-:W-:Y:S02]  /*4550*/  UIADD3 UR7, UPT, UPT, -UR6, URZ, URZ ;  /* 0x000000ff06077290 */ /* 0x000fe4000fffe1ff */
[----:B------:R-:W-:Y:S02]  /*4560*/  @!UP0 UIMAD UR6, UR9, UR42, UR5 ;  /* 0x0000002a090682a4 */ /* 0x000fe4000f8e0205 */
[----:B------:R-:W-:Y:S02]  /*4570*/  UIMAD UR14, UR15, UR4, UR14 ;  /* 0x000000040f0e72a4 */ /* 0x000fe4000f8e020e */
[----:B------:R-:W-:Y:S01]  /*4580*/  UIMAD UR13, UR30, UR7, UR13 ;  /* 0x000000071e0d72a4 */ /* 0x000fe2000f8e020d */
[----:B------:R-:W-:Y:S02]  /*4590*/  @!UP0 UMOV UR5, UR8 ;  /* 0x0000000800058c82 */ /* 0x000fe40008000000 */
[----:B------:R-:W-:Y:S02]  /*45a0*/  UIMAD UR14, UR5, UR15, UR14 ;  /* 0x0000000f050e72a4 */ /* 0x000fe4000f8e020e */
[----:B------:R-:W-:Y:S11]  /*45b0*/  UIMAD UR13, UR6, UR30, UR13 ;  /* 0x0000001e060d72a4 */ /* 0x000ff6000f8e020d */
[----:B------:R-:W-:Y:S01]  /*45c0*/  @!UPT UIADD3 URZ, UPT, UPT, URZ, URZ, URZ ;  /* 0x000000fffffff290 */ /* 0x000fe2000fffe0ff */
.L_x_76:
[----:B------:R-:W3:Y:S01]  /*45d0*/  @!UP2 LDCU.128 UR8, c[0x0][0xb10] ;  /* 0x00016200ff08a7ac */ /* 0x000ee20008000c00 */
[C---:B----4-:R-:W-:Y:S02]  /*45e0*/  ISETP.NE.U32.AND P1, PT, R4.reuse, RZ, PT ;  /* 0x000000ff0400720c */ /* 0x050fe40003f25070 */
[----:B------:R-:W-:Y:S02]  /*45f0*/  ISETP.NE.U32.AND P0, PT, R4, RZ, PT ;  /* 0x000000ff0400720c */ /* 0x000fe40003f05070 */
[C---:B------:R-:W-:Y:S02]  /*4600*/  ISETP.NE.AND.EX P1, PT, R5.reuse, RZ, PT, P1 ;  /* 0x000000ff0500720c */ /* 0x040fe40003f25310 */
[----:B------:R-:W-:Y:S01]  /*4610*/  ISETP.NE.AND.EX P0, PT, R5, RZ, PT, P0 ;  /* 0x000000ff0500720c */ /* 0x000fe20003f05300 */
[----:B------:R-:W4:Y:S01]  /*4620*/  @!UP2 LDCU UR5, c[0x0][0xb0c] ;  /* 0x00016180ff05a7ac */ /* 0x000f220008000800 */
[----:B------:R-:W-:Y:S01]  /*4630*/  SHF.L.U32 R9, R15, 0x1f, RZ ;  /* 0x0000001f0f097819 */ /* 0x000fe200000006ff */
[----:B------:R-:W-:Y:S02]  /*4640*/  USHF.L.U32 UR19, UR16, 0x6, URZ ;  /* 0x0000000610137899 */ /* 0x000fe400080006ff */
[----:B------:R-:W-:Y:S02]  /*4650*/  USHF.L.U32 UR18, UR20, 0x7, URZ ;  /* 0x0000000714127899 */ /* 0x000fe400080006ff */
[----:B---3--:R-:W-:Y:S07]  /*4660*/  UIMAD.WIDE.U32 UR6, UR14, UR8, URZ ;  /* 0x000000080e0672a5 */ /* 0x008fee000f8e00ff */
[----:B------:R-:W-:Y:S01]  /*4670*/  @!UP2 UMOV UR4, UR7 ;  /* 0x000000070004ac82 */ /* 0x000fe20008000000 */
[----:B----4-:R-:W-:Y:S02]  /*4680*/  @!UP2 UISETP.NE.AND UP0, UPT, UR5, 0x1, UPT ;  /* 0x000000010500a88c */ /* 0x010fe4000bf05270 */
[----:B------:R-:W-:Y:S02]  /*4690*/  @!UP2 USHF.R.U32.HI UR4, URZ, UR9, UR4 ;  /* 0x00000009ff04a299 */ /* 0x000fe40008011604 */
[----:B------:R-:W-:Y:S02]  /*46a0*/  UIMAD.WIDE.U32 UR6, UR13, UR11, URZ ;  /* 0x0000000b0d0672a5 */ /* 0x000fe4000f8e00ff */
[----:B------:R-:W-:Y:S02]  /*46b0*/  @!UP2 USEL UR8, UR14, UR4, !UP0 ;  /* 0x000000040e08a287 */ /* 0x000fe4000c000000 */
[----:B------:R-:W-:Y:S03]  /*46c0*/  @!UP2 UISETP.NE.AND UP0, UPT, UR10, 0x1, UPT ;  /* 0x000000010a00a88c */ /* 0x000fe6000bf05270 */
[----:B------:R-:W-:Y:S02]  /*46d0*/  @!UP2 UMOV UR6, UR7 ;  /* 0x000000070006ac82 */ /* 0x000fe40008000000 */
[----:B------:R-:W3:Y:S02]  /*46e0*/  @!UP2 LDCU UR4, c[0x0][0xb20] ;  /* 0x00016400ff04a7ac */ /* 0x000ee40008000800 */
[----:B---3--:R-:W-:Y:S04]  /*46f0*/  @!UP2 USHF.R.U32.HI UR6, URZ, UR4, UR6 ;  /* 0x00000004ff06a299 */ /* 0x008fe80008011606 */
[----:B------:R-:W-:Y:S04]  /*4700*/  @!UP2 USEL UR6, UR13, UR6, !UP0 ;  /* 0x000000060d06a287 */ /* 0x000fe8000c000000 */
[----:B------:R-:W-:Y:S02]  /*4710*/  @!UP2 UIADD3 UR4, UPT, UPT, -UR8, UR6, URZ ;  /* 0x000000060804a290 */ /* 0x000fe4000fffe1ff */
[----:B------:R-:W-:Y:S02]  /*4720*/  @!UP2 UIADD3 UR6, UPT, UPT, UR8, -UR6, URZ ;  /* 0x800000060806a290 */ /* 0x000fe4000fffe0ff */
[----:B------:R-:W-:Y:S02]  /*4730*/  @!UP2 UIMAD UR14, UR4, UR5, UR14 ;  /* 0x00000005040ea2a4 */ /* 0x000fe4000f8e020e */
[----:B------:R-:W-:Y:S01]  /*4740*/  @!UP2 UIMAD UR13, UR6, UR10, UR13 ;  /* 0x0000000a060da2a4 */ /* 0x000fe2000f8e020d */
[----:B------:R-:W-:Y:S11]  /*4750*/  BRA.U UP3, `(.L_x_77) ;  /* 0x0000000103107547 */ /* 0x000ff6000b800000 */
[----:B--2---:R-:W-:Y:S04]  /*4760*/  MOV R0, UR38 ;  /* 0x0000002600007c02 */ /* 0x004fe80008000f00 */
[----:B------:R-:W-:Y:S04]  /*4770*/  SHF.L.U32 R11, R0, 0x1f, RZ ;  /* 0x0000001f000b7819 */ /* 0x000fe800000006ff */
[----:B------:R-:W2:Y:S02]  /*4780*/  SYNCS.PHASECHK.TRANS64.TRYWAIT P2, [UR21+0x68], R11 ;  /* 0x0000680bff0075a7 */ /* 0x000ea40008041115 */
[----:B--2---:R-:W-:Y:S05]  /*4790*/  @!P2 BRA `(.L_x_78) ;  /* 0x000000380030a947 */ /* 0x004fea0003800000 */
.L_x_77:
[----:B------:R-:W-:Y:S05]  /*47a0*/  @!P1 BRA `(.L_x_79) ;  /* 0x0000000000309947 */ /* 0x000fea0003800000 */
[----:B------:R-:W-:Y:S01]  /*47b0*/  ISETP.NE.U32.AND P1, PT, R2, RZ, PT ;  /* 0x000000ff0200720c */ /* 0x000fe20003f25070 */
[----:B------:R-:W3:Y:S01]  /*47c0*/  LDCU.64 UR4, c[0x0][0x358] ;  /* 0x00006b00ff0477ac */ /* 0x000ee20008000a00 */
[----:B------:R-:W-:Y:S02]  /*47d0*/  IMAD.MOV.U32 R84, RZ, RZ, 0x1 ;  /* 0x00000001ff547424 */ /* 0x000fe400078e00ff */
[----:B------:R-:W-:Y:S11]  /*47e0*/  ISETP.NE.AND.EX P1, PT, R3, RZ, PT, P1 ;  /* 0x000000ff0300720c */ /* 0x000ff60003f25310 */
[----:B------:R-:W-:Y:S02]  /*47f0*/  @!UPT UIADD3 URZ, UPT, UPT, URZ, URZ, URZ ;  /* 0x000000fffffff290 */ /* 0x000fe4000fffe0ff */
[----:B--2---:R-:W2:Y:S01]  /*4800*/  @P1 LDC.64 R10, c[0x0][0x888] ;  /* 0x00022200ff0a1b82 */ /* 0x004ea20000000a00 */
[----:B------:R-:W-:Y:S04]  /*4810*/  @P1 IMAD R0, R4, UR36, RZ ;  /* 0x0000002404001c24 */ /* 0x000fe8000f8e02ff */
[----:B--2---:R-:W-:Y:S04]  /*4820*/  @P1 IMAD.WIDE R10, R0, 0x4, R10 ;  /* 0x00000004000a1825 */ /* 0x004fe800078e020a */
[----:B------:R-:W-:Y:S01]  /*4830*/  HFMA2 R0, -RZ, RZ, 0, 5.9604644775390625e-08 ;  /* 0x00000001ff007431 */ /* 0x000fe200000001ff */
[----:B---3-5:R3:W5:Y:S04]  /*4840*/  @P1 LDG.E R41, desc[UR4][R10.64] ;  /* 0x000000040a291981 */ /* 0x028768000c1e1900 */
[----:B------:R-:W-:Y:S01]  /*4850*/  @!P1 PRMT R84, R0, 0x7610, R84 ;  /* 0x0000761000549816 */ /* 0x000fe20000000054 */
[----:B---3--:R-:W4:Y:S06]  /*4860*/  @!P1 LDC R41, c[0x0][0x880] ;  /* 0x00022000ff299b82 */ /* 0x008f2c0000000800 */
.L_x_79:
[----:B----45:R-:W-:Y:S01]  /*4870*/  @!P0 FSETP.EQ.AND P1, PT, R41, RZ, PT ;  /* 0x000000ff2900820b */ /* 0x030fe20003f22000 */
[----:B------:R-:W-:Y:S01]  /*4880*/  @!UPT UIADD3 URZ, UPT, UPT, URZ, URZ, URZ ;  /* 0x000000fffffff290 */ /* 0x000fe2000fffe0ff */
[----:B------:R-:W-:Y:S11]  /*4890*/  @!P0 BRA `(.L_x_80) ;  /* 0x0000000000188947 */ /* 0x000ff60003800000 */
[----:B------:R-:W-:Y:S02]  /*48a0*/  LOP3.LUT P0, RZ, R84, 0xff, RZ, 0xc0, !PT ;  /* 0x000000ff54ff7812 */ /* 0x000fe4000780c0ff */
[----:B------:R-:W-:Y:S04]  /*48b0*/  ISETP.NE.U32.AND P1, PT, R2, RZ, PT ;  /* 0x000000ff0200720c */ /* 0x000fe80003f25070 */
[----:B------:R-:W-:Y:S04]  /*48c0*/  ISETP.NE.AND.EX P1, PT, R3, RZ, PT, P1 ;  /* 0x000000ff0300720c */ /* 0x000fe80003f25310 */
[----:B------:R-:W-:Y:S03]  /*48d0*/  PLOP3.LUT P1, PT, P1, PT, PT, 0x8, 0x80 ;  /* 0x000000000080781c */ /* 0x000fe60000f2e170 */
[----:B------:R-:W-:Y:S11]  /*48e0*/  @P0 FSETP.EQ.AND P1, PT, R41, RZ, PT ;  /* 0x000000ff2900020b */ /* 0x000ff60003f22000 */
[----:B------:R-:W-:Y:S02]  /*48f0*/  @!UPT UIADD3 URZ, UPT, UPT, URZ, URZ, URZ ;  /* 0x000000fffffff290 */ /* 0x000fe4000fffe0ff */
.L_x_80:
[----:B------:R-:W3:Y:S01]  /*4900*/  SYNCS.PHASECHK.TRANS64.TRYWAIT P2, [UR21+0x50], R9 ;  /* 0x00005009ff0075a7 */ /* 0x000ee20008041115 */
[----:B------:R-:W-:Y:S04]  /*4910*/  ELECT P0, URZ, PT ;  /* 0x0000000000ff782f */ /* 0x000fe80003800000 */
[----:B------:R-:W-:Y:S11]  /*4920*/  PLOP3.LUT P1, PT, P1, P0, PT, 0xf2, 0x2f ;  /* 0x00000000002f781c */ /* 0x000ff60000f21e72 */
[----:B------:R-:W-:Y:S02]  /*4930*/  @!UPT UIADD3 URZ, UPT, UPT, URZ, URZ, URZ ;  /* 0x000000fffffff290 */ /* 0x000fe4000fffe0ff */
[----:B------:R-:W-:Y:S05]  /*4940*/  @!P1 IADD3 R8, P0, PT, R16, 0x580, RZ ;  /* 0x0000058010089810 */ /* 0x000fea0007f1e0ff */
[----:B------:R-:W-:Y:S01]  /*4950*/  @!P1 IMAD.X R6, RZ, RZ, R17, P0 ;  /* 0x000000ffff069224 */ /* 0x000fe200000e0611 */
[----:B---3--:R-:W-:Y:S07]  /*4960*/  @!P2 BRA `(.L_x_81) ;  /* 0x0000003400d4a947 */ /* 0x008fee0003800000 */
.L_x_142:
[----:B------:R-:W-:Y:S01]  /*4970*/  @!P1 R2UR UR5, R8 ;  /* 0x00000000080592ca */ /* 0x000fe200000e0000 */
[----:B------:R-:W-:Y:S01]  /*4980*/  VOTEU.ALL UP0, P1 ;  /* 0x0000000000ff7886 */ /* 0x000fe20000800000 */
[----:B------:R-:W-:Y:S01]  /*4990*/  @!P1 R2UR UR4, R6 ;  /* 0x00000000060492ca */ /* 0x000fe200000e0000 */
[----:B--2---:R-:W-:Y:S01]  /*49a0*/  @!P1 IMAD.MOV.U32 R0, RZ, RZ, 0x1000 ;  /* 0x00001000ff009424 */ /* 0x004fe200078e00ff */
[----:B------:R-:W-:Y:S01]  /*49b0*/  UMOV UR6, 0x0 ;  /* 0x0000000000067882 */ /* 0x000fe20000000000 */
[----:B------:R-:W-:Y:S01]  /*49c0*/  UMOV UR7, 0x10000000 ;  /* 0x1000000000077882 */ /* 0x000fe20000000000 */
[----:B------:R-:W-:Y:S01]  /*49d0*/  @!UP0 UIADD3 UR16, UPT, UPT, UR21, 0x200, URZ ;  /* 0x0000020015108890 */ /* 0x000fe2000fffe0ff */
[----:B------:R-:W-:Y:S01]  /*49e0*/  VIADD R14, R14, 0x1 ;  /* 0x000000010e0e7836 */ /* 0x000fe20000000000 */
[----:B------:R-:W-:Y:S01]  /*49f0*/  VOTEU.ALL UP0, P1 ;  /* 0x0000000000ff7886 */ /* 0x000fe20000800000 */
[----:B------:R-:W-:Y:S04]  /*4a00*/  UMOV UR20, UR36 ;  /* 0x0000002400147c82 */ /* 0x000fe80008000000 */
[----:B------:R-:W-:Y:S02]  /*4a10*/  IMAD.U32 R10, RZ, RZ, UR5 ;  /* 0x00000005ff0a7e24 */ /* 0x000fe4000f8e00ff */
[----:B------:R-:W-:Y:S03]  /*4a20*/  IMAD.U32 R11, RZ, RZ, UR4 ;  /* 0x00000004ff0b7e24 */ /* 0x000fe6000f8e00ff */
[----:B------:R-:W-:Y:S02]  /*4a30*/  @!P1 R2UR UR4, R10 ;  /* 0x000000000a0492ca */ /* 0x000fe400000e0000 */
[----:B------:R-:W-:Y:S11]  /*4a40*/  @!P1 R2UR UR5, R11 ;  /* 0x000000000b0592ca */ /* 0x000ff600000e0000 */
[----:B------:R-:W-:Y:S02]  /*4a50*/  @!UPT UIADD3 URZ, UPT, UPT, URZ, URZ, URZ ;  /* 0x000000fffffff290 */ /* 0x000fe4000fffe0ff */
[----:B------:R2:W-:Y:S01]  /*4a60*/  @!UP0 UTMALDG.3D [UR16], [UR4], desc[UR6] ;  /* 0x00000610040085b4 */ /* 0x0005e20008011000 */
[----:B------:R2:W-:Y:S01]  /*4a70*/  @!P1 SYNCS.ARRIVE.TRANS64.RED.A0TR RZ, [UR21+0x40], R0 ;  /* 0x00004000ffff99a7 */ /* 0x0005e20008300415 */
[----:B------:R-:W-:Y:S01]  /*4a80*/  SYNCS.ARRIVE.TRANS64.RED.A1T0 RZ, [UR34], RZ ;  /* 0x000000ffffff79a7 */ /* 0x000fe20008100422 */
[----:B------:R-:W3:Y:S02]  /*4a90*/  SYNCS.PHASECHK.TRANS64.TRYWAIT P0, [UR21+0x58], R9 ;  /* 0x00005809ff0075a7 */ /* 0x000ee40008001115 */
[----:B--23--:R-:W-:Y:S05]  /*4aa0*/  @!P0 BRA `(.L_x_82) ;  /* 0x00000034009c8947 */ /* 0x00cfea0003800000 */
.L_x_144:
[----:B------:R-:W-:Y:S01]  /*4ab0*/  @!P1 IADD3 R6, P0, PT, R16, 0x580, RZ ;  /* 0x0000058010069810 */ /* 0x000fe20007f1e0ff */
[----:B------:R-:W-:Y:S01]  /*4ac0*/  VOTEU.ALL UP0, P1 ;  /* 0x0000000000ff7886 */ /* 0x000fe20000800000 */
[----:B------:R-:W-:Y:S01]  /*4ad0*/  UMOV UR6, 0x0 ;  /* 0x0000000000067882 */ /* 0x000fe20000000000 */
[----:B------:R-:W-:Y:S01]  /*4ae0*/  UMOV UR7, 0x10000000 ;  /* 0x1000000000077882 */ /* 0x000fe20000000000 */
[----:B------:R-:W-:Y:S01]  /*4af0*/  @!P1 R2UR UR5, R6 ;  /* 0x00000000060592ca */ /* 0x000fe200000e0000 */
[----:B--2---:R-:W-:Y:S01]  /*4b00*/  @!P1 IMAD.X R0, RZ, RZ, R17, P0 ;  /* 0x000000ffff009224 */ /* 0x004fe200000e0611 */
[----:B------:R-:W-:Y:S01]  /*4b10*/  @!UP0 UIADD3 UR10, UPT, UPT, UR18, 0x40, URZ ;  /* 0x00000040120a8890 */ /* 0x000fe2000fffe0ff */
[----:B------:R-:W-:Y:S01]  /*4b20*/  ISETP.NE.AND P0, PT, R14, 0x2, PT ;  /* 0x000000020e00780c */ /* 0x000fe20003f05270 */
[----:B------:R-:W-:Y:S01]  /*4b30*/  @!UP0 UIADD3 UR8, UPT, UPT, UR21, 0x1200, URZ ;  /* 0x0000120015088890 */ /* 0x000fe2000fffe0ff */
[----:B------:R-:W-:Y:S01]  /*4b40*/  LOP3.LUT R15, R15, 0x1, RZ, 0x3c, !PT ;  /* 0x000000010f0f7812 */ /* 0x000fe200078e3cff */
[----:B------:R-:W-:Y:S01]  /*4b50*/  @!UP0 UIADD3 UR9, UPT, UPT, UR21, 0x48, URZ ;  /* 0x0000004815098890 */ /* 0x000fe2000fffe0ff */
[----:B------:R-:W-:Y:S01]  /*4b60*/  @!P1 R2UR UR4, R0 ;  /* 0x00000000000492ca */ /* 0x000fe200000e0000 */
[----:B------:R-:W-:Y:S01]  /*4b70*/  VOTEU.ALL UP0, P1 ;  /* 0x0000000000ff7886 */ /* 0x000fe20000800000 */
[----:B------:R-:W-:Y:S01]  /*4b80*/  UMOV UR11, UR19 ;  /* 0x00000013000b7c82 */ /* 0x000fe20008000000 */
[----:B------:R-:W-:Y:S01]  /*4b90*/  UMOV UR12, UR36 ;  /* 0x00000024000c7c82 */ /* 0x000fe20008000000 */
[----:B------:R-:W-:Y:S01]  /*4ba0*/  SEL R0, RZ, 0x1, P0 ;  /* 0x00000001ff007807 */ /* 0x000fe20000000000 */
[----:B------:R-:W-:Y:S01]  /*4bb0*/  UIADD3 UR20, UPT, UPT, UR13, UR62, URZ ;  /* 0x0000003e0d147290 */ /* 0x000fe2000fffe0ff */
[----:B------:R-:W-:Y:S01]  /*4bc0*/  IMAD.U32 R8, RZ, RZ, UR5 ;  /* 0x00000005ff087e24 */ /* 0x000fe2000f8e00ff */
[----:B------:R-:W-:Y:S01]  /*4bd0*/  SEL R14, R14, RZ, P0 ;  /* 0x000000ff0e0e7207 */ /* 0x000fe20000000000 */
[----:B------:R-:W-:Y:S01]  /*4be0*/  UIADD3 UR16, UPT, UPT, UR14, UR59, URZ ;  /* 0x0000003b0e107290 */ /* 0x000fe2000fffe0ff */
[----:B------:R-:W-:Y:S01]  /*4bf0*/  LOP3.LUT R13, R13, R0, RZ, 0x3c, !PT ;  /* 0x000000000d0d7212 */ /* 0x000fe200078e3cff */
[----:B------:R-:W-:Y:S01]  /*4c00*/  UPLOP3.LUT UP3, UPT, UPT, UPT, UPT, 0x80, 0x8 ;  /* 0x000000000008789c */ /* 0x000fe20003f6f070 */
[----:B------:R-:W-:Y:S02]  /*4c10*/  UMOV UR36, UR26 ;  /* 0x0000001a00247c82 */ /* 0x000fe40008000000 */
[----:B------:R-:W-:Y:S01]  /*4c20*/  IMAD.U32 R9, RZ, RZ, UR4 ;  /* 0x00000004ff097e24 */ /* 0x000fe2000f8e00ff */
[----:B------:R-:W-:Y:S04]  /*4c30*/  @!P1 R2UR UR4, R8 ;  /* 0x00000000080492ca */ /* 0x000fe800000e0000 */
[----:B------:R-:W-:Y:S11]  /*4c40*/  @!P1 R2UR UR5, R9 ;  /* 0x00000000090592ca */ /* 0x000ff600000e0000 */
[----:B------:R-:W-:Y:S02]  /*4c50*/  @!UPT UIADD3 URZ, UPT, UPT, URZ, URZ, URZ ;  /* 0x000000fffffff290 */ /* 0x000fe4000fffe0ff */
[----:B------:R2:W-:Y:S01]  /*4c60*/  @!UP0 UTMALDG.3D [UR8], [UR4], desc[UR6] ;  /* 0x00000608040085b4 */ /* 0x0005e20008011000 */
[----:B------:R2:W-:Y:S01]  /*4c70*/  @!P1 SYNCS.ARRIVE.TRANS64.RED.A0TR RZ, [UR21+0x48], R7 ;  /* 0x00004807ffff99a7 */ /* 0x0005e20008300415 */
[----:B------:R-:W-:Y:S01]  /*4c80*/  SYNCS.ARRIVE.TRANS64.RED.A1T0 RZ, [UR33], RZ ;  /* 0x000000ffffff79a7 */ /* 0x000fe20008100421 */
[----:B------:R-:W-:Y:S05]  /*4c90*/  BRA.U UP1, `(.L_x_83) ;  /* 0xfffffff5012c7547 */ /* 0x000fea000b83ffff */
[----:B------:R-:W-:-:S04]  /*4ca0*/  SHF.L.U32 R3, R15, 0x1f, RZ ;  /* 0x0000001f0f037819 */ /* 0x000fc800000006ff */
[----:B------:R-:W3:Y:S02]  /*4cb0*/  SYNCS.PHASECHK.TRANS64.TRYWAIT P0, [UR21+0x50], R3 ;  /* 0x00005003ff0075a7 */ /* 0x000ee40008001115 */
[----:B---3--:R-:W-:Y:S05]  /*4cc0*/  @!P0 BRA `(.L_x_84) ;  /* 0x00000034002c8947 */ /* 0x008fea0003800000 */
.L_x_146:
[----:B---3--:R-:W-:-:S07]  /*4cd0*/  MOV R0, UR21 ;  /* 0x0000001500007c02 */ /* 0x008fce0008000f00 */
.L_x_85:
[----:B---3--:R-:W-:-:S04]  /*4ce0*/  SHF.L.U32 R3, R15, 0x1f, RZ ;  /* 0x0000001f0f037819 */ /* 0x008fc800000006ff */
[----:B------:R3:W4:Y:S03]  /*4cf0*/  SYNCS.PHASECHK.TRANS64.TRYWAIT P0, [R0+URZ+0x58], R3 ;  /* 0x00005803000075a7 */ /* 0x00072600080011ff */
[----:B----4-:R-:W-:Y:S05]  /*4d00*/  @!P0 NANOSLEEP.SYNCS 0x989680 ;  /* 0x009896800000895d */ /* 0x010fea0003900000 */
[----:B------:R-:W4:Y:S02]  /*4d10*/  @!P0 SYNCS.PHASECHK.TRANS64 P0, [R0+URZ+0x58], R3 ;  /* 0x00005803000085a7 */ /* 0x000f2400080010ff */
[----:B-12-4-:R-:W-:Y:S05]  /*4d20*/  @P0 EXIT ;  /* 0x000000000000094d */ /* 0x016fea0003800000 */
[----:B------:R-:W-:Y:S05]  /*4d30*/  BRA `(.L_x_85) ;  /* 0xfffffffc00e87947 */ /* 0x000fea000383ffff */
.L_x_74:
[----:B------:R-:W-:-:S06]  /*4d40*/  UISETP.GE.AND UP0, UPT, UR17, 0x4, UPT ;  /* 0x000000041100788c */ /* 0x000fcc000bf06270 */
[----:B------:R-:W-:-:S13]  /*4d50*/  PLOP3.LUT P0, PT, PT, PT, UP0, 0x80, 0x8 ;  /* 0x000000000008781c */ /* 0x000fda0003f0f008 */
[----:B-1----:R-:W-:Y:S05]  /*4d60*/  @!P0 EXIT ;  /* 0x000000000000894d */ /* 0x002fea0003800000 */
[----:B------:R-:W1:Y:S08]  /*4d70*/  S2UR UR4, SR_CgaCtaId ;  /* 0x00000000000479c3 */ /* 0x000e700000008800 */
[----:B------:R-:W-:Y:S01]  /*4d80*/  BAR.SYNC.DEFER_BLOCKING 0x6, 0xa0 ;  /* 0x0182800000007b1d */ /* 0x000fe20000010000 */
[C---:B------:R-:W-:Y:S01]  /*4d90*/  IMAD.SHL.U32 R7, R93.reuse, 0x40, RZ ;  /* 0x000000405d077824 */ /* 0x040fe200078e00ff */
[C---:B------:R-:W-:Y:S01]  /*4da0*/  LOP3.LUT R95, R93.reuse, 0x60, RZ, 0xc0, !PT ;  /* 0x000000605d5f7812 */ /* 0x040fe200078ec0ff */
[----:B------:R-:W-:-:S02]  /*4db0*/  IMAD.SHL.U32 R4, R93, 0x20, RZ ;  /* 0x000000205d047824 */ /* 0x000fc400078e00ff */
[----:B------:R-:W-:Y:S02]  /*4dc0*/  HFMA2 R36, -RZ, RZ, 0, 0 ;  /* 0x00000000ff247431 */ /* 0x000fe400000001ff */
[----:B------:R-:W-:Y:S01]  /*4dd0*/  IMAD.SHL.U32 R6, R93, 0x2, RZ ;  /* 0x000000025d067824 */ /* 0x000fe200078e00ff */
[----:B------:R-:W-:Y:S01]  /*4de0*/  UMOV UR44, 0x400 ;  /* 0x00000400002c7882 */ /* 0x000fe20000000000 */
[----:B------:R-:W2:Y:S01]  /*4df0*/  LDC.64 R82, c[0x0][0x8b0] ;  /* 0x00022c00ff527b82 */ /* 0x000ea20000000a00 */
[----:B------:R-:W-:Y:S01]  /*4e00*/  LOP3.LUT R5, R7, 0x180, RZ, 0xc0, !PT ;  /* 0x0000018007057812 */ /* 0x000fe200078ec0ff */
[----:B------:R-:W-:Y:S01]  /*4e10*/  IMAD.U32 R37, R93, 0x10000, RZ ;  /* 0x000100005d257824 */ /* 0x000fe200078e00ff */
[----:B------:R-:W-:Y:S01]  /*4e20*/  LOP3.LUT R4, R4, 0xc00, RZ, 0xc0, !PT ;  /* 0x00000c0004047812 */ /* 0x000fe200078ec0ff */
[----:B------:R-:W-:Y:S01]  /*4e30*/  IMAD.MOV.U32 R92, RZ, RZ, RZ ;  /* 0x000000ffff5c7224 */ /* 0x000fe200078e00ff */
[----:B------:R-:W-:Y:S01]  /*4e40*/  LOP3.LUT R6, R5, 0x20, R6, 0xf8, !PT ;  /* 0x0000002005067812 */ /* 0x000fe200078ef806 */
[----:B------:R-:W-:Y:S01]  /*4e50*/  IMAD.SHL.U32 R5, R93, 0x8, RZ ;  /* 0x000000085d057824 */ /* 0x000fe200078e00ff */
[----:B------:R-:W-:Y:S01]  /*4e60*/  LOP3.LUT R4, R4, 0x40, R7, 0xf8, !PT ;  /* 0x0000004004047812 */ /* 0x000fe200078ef807 */
[----:B------:R-:W3:Y:S01]  /*4e70*/  LDC.64 R80, c[0x0][0x8a8] ;  /* 0x00022a00ff507b82 */ /* 0x000ee20000000a00 */
[----:B------:R-:W-:Y:S01]  /*4e80*/  LOP3.LUT R37, R37, 0x600000, RZ, 0xc0, !PT ;  /* 0x0060000025257812 */ /* 0x000fe200078ec0ff */
[----:B------:R-:W-:Y:S01]  /*4e90*/  IMAD.MOV.U32 R87, RZ, RZ, RZ ;  /* 0x000000ffff577224 */ /* 0x000fe200078e00ff */
[----:B------:R-:W-:-:S02]  /*4ea0*/  LOP3.LUT R5, R6, 0x30, R5, 0x78, !PT ;  /* 0x0000003006057812 */ /* 0x000fc400078e7805 */
[----:B------:R-:W-:Y:S02]  /*4eb0*/  CS2R R90, SRZ ;  /* 0x00000000005a7805 */ /* 0x000fe4000001ff00 */
[----:B------:R-:W-:Y:S01]  /*4ec0*/  LOP3.LUT R4, R4, 0x200, R7, 0xf8, !PT ;  /* 0x0000020004047812 */ /* 0x000fe200078ef807 */
[----:B------:R-:W-:Y:S01]  /*4ed0*/  IMAD.MOV.U32 R89, RZ, RZ, RZ ;  /* 0x000000ffff597224 */ /* 0x000fe200078e00ff */
[----:B------:R-:W-:Y:S01]  /*4ee0*/  LOP3.LUT R93, R93, 0x2, RZ, 0xc0, !PT ;  /* 0x000000025d5d7812 */ /* 0x000fe200078ec0ff */
[----:B-1----:R-:W-:Y:S01]  /*4ef0*/  ULEA UR44, UR4, UR44, 0x18 ;  /* 0x0000002c042c7291 */ /* 0x002fe2000f8ec0ff */
[----:B------:R-:W-:Y:S01]  /*4f00*/  LOP3.LUT R71, R4, R5, RZ, 0xfc, !PT ;  /* 0x0000000504477212 */ /* 0x000fe200078efcff */
[----:B------:R-:W1:Y:S01]  /*4f10*/  LDCU UR57, c[0x0][0x370] ;  /* 0x00006e00ff3977ac */ /* 0x000e620008000800 */
[----:B------:R-:W-:Y:S01]  /*4f20*/  IADD3 R88, PT, PT, -R93, RZ, RZ ;  /* 0x000000ff5d587210 */ /* 0x000fe20007ffe1ff */
[----:B------:R-:W-:Y:S01]  /*4f30*/  UIADD3 UR4, UPT, UPT, UR44, 0x2200, URZ ;  /* 0x000022002c047890 */ /* 0x000fe2000fffe0ff */
[----:B------:R-:W4:Y:S04]  /*4f40*/  LDCU UR43, c[0x0][0xb0c] ;  /* 0x00016180ff2b77ac */ /* 0x000f280008000800 */
[----:B------:R-:W1:Y:S01]  /*4f50*/  LDS R0, [UR44+0x120] ;  /* 0x0001202cff007984 */ /* 0x000e620008000800 */
[----:B------:R-:W-:Y:S01]  /*4f60*/  IMAD.U32 R94, RZ, RZ, UR4 ;  /* 0x00000004ff5e7e24 */ /* 0x000fe2000f8e00ff */
[----:B------:R-:W1:Y:S01]  /*4f70*/  LDCU UR39, c[0x0][0xb30] ;  /* 0x00016600ff2777ac */ /* 0x000e620008000800 */
[----:B------:R-:W1:Y:S01]  /*4f80*/  LDCU.64 UR46, c[0x0][0x888] ;  /* 0x00011100ff2e77ac */ /* 0x000e620008000a00 */
[----:B------:R-:W1:Y:S01]  /*4f90*/  LDCU.64 UR40, c[0x0][0xb28] ;  /* 0x00016500ff2877ac */ /* 0x000e620008000a00 */
[----:B------:R-:W1:Y:S01]  /*4fa0*/  LDCU.64 UR60, c[0x0][0x890] ;  /* 0x00011200ff3c77ac */ /* 0x000e620008000a00 */
[----:B------:R-:W1:Y:S01]  /*4fb0*/  LDCU.128 UR52, c[0x0][0xb10] ;  /* 0x00016200ff3477ac */ /* 0x000e620008000c00 */
[----:B------:R-:W1:Y:S01]  /*4fc0*/  LDCU UR56, c[0x0][0x374] ;  /* 0x00006e80ff3877ac */ /* 0x000e620008000800 */
[----:B------:R-:W-:Y:S01]  /*4fd0*/  UIADD3 UR63, UPT, UPT, UR44, 0x200, URZ ;  /* 0x000002002c3f7890 */ /* 0x000fe2000fffe0ff */
[----:B-1234-:R-:W-:-:S11]  /*4fe0*/  IMAD.IADD R37, R0, 0x1, R37 ;  /* 0x0000000100257824 */ /* 0x01efd600078e0225 */
.L_x_111:
[----:B------:R-:W-:Y:S02]  /*4ff0*/  LEA R3, R87, UR44, 0x3 ;  /* 0x0000002c57037c11 */ /* 0x000fe4000f8e18ff */
[----:B------:R-:W-:Y:S02]  /*5000*/  SHF.L.U32 R0, R91, 0x1f, RZ ;  /* 0x0000001f5b007819 */ /* 0x000fe400000006ff */
[----:B------:R-:W-:Y:S02]  /*5010*/  LEA R5, R87, UR44, 0x4 ;  /* 0x0000002c57057c11 */ /* 0x000fe4000f8e20ff */
[----:B-1----:R-:W1:Y:S02]  /*5020*/  SYNCS.PHASECHK.TRANS64.TRYWAIT P0, [R3+URZ+0x70], R0 ;  /* 0x00007000030075a7 */ /* 0x002e6400080011ff */
[----:B-1----:R-:W-:Y:S05]  /*5030*/  @!P0 BRA `(.L_x_86) ;  /* 0x0000003000688947 */ /* 0x002fea0003800000 */
.L_x_147:
        /* <DEDUP_REMOVED lines=11> */
[----:B------:R-:W-:Y:S01]  /*50f0*/  PLOP3.LUT P0, PT, PT, PT, UP1, 0x80, 0x8 ;  /* 0x000000000008781c */ /* 0x000fe20003f0f018 */
[----:B------:R-:W-:Y:S11]  /*5100*/  UP2UR UR45, UPR, URZ, 0x2 ;  /* 0x00000002ff2d7883 */ /* 0x000ff60008000000 */
[----:B------:R-:W-:Y:S01]  /*5110*/  @!UPT UIADD3 URZ, UPT, UPT, URZ, URZ, URZ ;  /* 0x000000fffffff290 */ /* 0x000fe2000fffe0ff */
[----:B-1----:R-:W-:Y:S02]  /*5120*/  @P0 SHF.R.U32.HI R0, RZ, 0x10, R5 ;  /* 0x00000010ff000819 */ /* 0x002fe40000011605 */
        /* <DEDUP_REMOVED lines=12> */
[----:B------:R-:W2:Y:S01]  /*51f0*/  LDCU UR12, c[0x0][0xb20] ;  /* 0x00016400ff0c77ac */ /* 0x000ea20008000800 */
[----:B------:R-:W-:Y:S02]  /*5200*/  UIMAD.WIDE.U32 UR4, UR56, UR55, URZ ;  /* 0x00000037380472a5 */ /* 0x000fe4000f8e00ff */
[----:B------:R-:W-:Y:S02]  /*5210*/  UIMAD.WIDE.U32 UR6, UR57, UR52, URZ ;  /* 0x00000034390672a5 */ /* 0x000fe4000f8e00ff */
[----:B------:R-:W-:Y:S02]  /*5220*/  UISETP.NE.AND UP0, UPT, UR54, 0x1, UPT ;  /* 0x000000013600788c */ /* 0x000fe4000bf05270 */
[----:B------:R-:W-:Y:S02]  /*5230*/  UIMAD.WIDE.U32 UR8, UR37, UR55, URZ ;  /* 0x00000037250872a5 */ /* 0x000fe4000f8e00ff */
[----:B------:R-:W-:Y:S02]  /*5240*/  UIMAD.WIDE.U32 UR10, UR38, UR52, URZ ;  /* 0x00000034260a72a5 */ /* 0x000fe4000f8e00ff */
[----:B------:R-:W-:Y:S02]  /*5250*/  UISETP.NE.AND UP1, UPT, UR43, 0x1, UPT ;  /* 0x000000012b00788c */ /* 0x000fe4000bf25270 */
[----:B------:R-:W-:Y:S01]  /*5260*/  UISETP.NE.AND UP2, UPT, UR42, 0x1, UPT ;  /* 0x000000012a00788c */ /* 0x000fe2000bf45270 */
[----:B------:R-:W-:Y:S02]  /*5270*/  UMOV UR4, UR5 ;  /* 0x0000000500047c82 */ /* 0x000fe40008000000 */
[----:B--2---:R-:W-:Y:S03]  /*5280*/  USHF.R.U32.HI UR5, URZ, UR12, UR4 ;  /* 0x0000000cff057299 */ /* 0x004fe60008011604 */
[----:B------:R-:W-:Y:S02]  /*5290*/  UMOV UR4, UR7 ;  /* 0x0000000700047c82 */ /* 0x000fe40008000000 */
[----:B------:R-:W-:Y:S02]  /*52a0*/  USHF.R.U32.HI UR7, URZ, UR53, UR4 ;  /* 0x00000035ff077299 */ /* 0x000fe40008011604 */
[----:B------:R-:W-:Y:S02]  /*52b0*/  USEL UR4, UR56, UR5, !UP0 ;  /* 0x0000000538047287 */ /* 0x000fe4000c000000 */
[----:B------:R-:W-:Y:S01]  /*52c0*/  USEL UR7, UR57, UR7, !UP1 ;  /* 0x0000000739077287 */ /* 0x000fe2000c800000 */
[----:B------:R-:W-:Y:S01]  /*52d0*/  UMOV UR5, UR9 ;  /* 0x0000000900057c82 */ /* 0x000fe20008000000 */
[----:B------:R-:W-:Y:S02]  /*52e0*/  UIMAD.WIDE.U32 UR8, UR4, UR40, URZ ;  /* 0x00000028040872a5 */ /* 0x000fe4000f8e00ff */
[----:B------:R-:W-:Y:S03]  /*52f0*/  USHF.R.U32.HI UR6, URZ, UR12, UR5 ;  /* 0x0000000cff067299 */ /* 0x000fe60008011605 */
[----:B------:R-:W-:Y:S01]  /*5300*/  UMOV UR5, UR11 ;  /* 0x0000000b00057c82 */ /* 0x000fe20008000000 */
[----:B------:R-:W-:Y:S02]  /*5310*/  UIMAD.WIDE.U32 UR10, UR7, UR40, URZ ;  /* 0x00000028070a72a5 */ /* 0x000fe4000f8e00ff */
[----:B------:R-:W-:Y:S02]  /*5320*/  USHF.R.U32.HI UR12, URZ, UR53, UR5 ;  /* 0x00000035ff0c7299 */ /* 0x000fe40008011605 */
[----:B------:R-:W-:Y:S01]  /*5330*/  USEL UR6, UR37, UR6, !UP0 ;  /* 0x0000000625067287 */ /* 0x000fe2000c000000 */
[----:B------:R-:W-:Y:S02]  /*5340*/  UMOV UR5, UR9 ;  /* 0x0000000900057c82 */ /* 0x000fe40008000000 */
[----:B------:R-:W-:Y:S01]  /*5350*/  UMOV UR10, UR11 ;  /* 0x0000000b000a7c82 */ /* 0x000fe20008000000 */
[----:B------:R-:W-:Y:S02]  /*5360*/  @UP2 USHF.R.U32.HI UR4, URZ, UR41, UR5 ;  /* 0x00000029ff042299 */ /* 0x000fe40008011605 */
[----:B------:R-:W-:Y:S02]  /*5370*/  @UP2 USHF.R.U32.HI UR7, URZ, UR41, UR10 ;  /* 0x00000029ff072299 */ /* 0x000fe4000801160a */
[----:B------:R-:W-:Y:S02]  /*5380*/  UIMAD UR4, UR42, UR4, URZ ;  /* 0x000000042a0472a4 */ /* 0x000fe4000f8e02ff */
[----:B------:R-:W-:Y:S02]  /*5390*/  UIMAD.WIDE.U32 UR10, UR6, UR40, URZ ;  /* 0x00000028060a72a5 */ /* 0x000fe4000f8e00ff */
[----:B------:R-:W-:Y:S02]  /*53a0*/  USEL UR5, UR38, UR12, !UP1 ;  /* 0x0000000c26057287 */ /* 0x000fe4000c800000 */
[----:B------:R-:W-:Y:S02]  /*53b0*/  UIMAD UR8, UR42, UR7, URZ ;  /* 0x000000072a0872a4 */ /* 0x000fe4000f8e02ff */
[----:B------:R-:W-:Y:S03]  /*53c0*/  UISETP.GE.AND UP0, UPT, UR6, UR4, UPT ;  /* 0x000000040600728c */ /* 0x000fe6000bf06270 */
[----:B------:R-:W-:Y:S01]  /*53d0*/  UMOV UR4, UR11 ;  /* 0x0000000b00047c82 */ /* 0x000fe20008000000 */
[----:B------:R-:W-:Y:S02]  /*53e0*/  UISETP.GE.OR UP0, UPT, UR5, UR8, UP0 ;  /* 0x000000080500728c */ /* 0x000fe40008706670 */
[----:B------:R-:W-:Y:S02]  /*53f0*/  USHF.R.U32.HI UR4, URZ, UR41, UR4 ;  /* 0x00000029ff047299 */ /* 0x000fe40008011604 */
[----:B------:R-:W-:Y:S02]  /*5400*/  UIMAD.WIDE.U32 UR8, UR5, UR40, URZ ;  /* 0x00000028050872a5 */ /* 0x000fe4000f8e00ff */
[----:B------:R-:W-:Y:S02]  /*5410*/  USEL UR11, UR6, UR4, !UP2 ;  /* 0x00000004060b7287 */ /* 0x000fe4000d000000 */
[----:B------:R-:W-:Y:S02]  /*5420*/  UIADD3 UR8, UPT, UPT, -UR5, URZ, URZ ;  /* 0x000000ff05087290 */ /* 0x000fe4000fffe1ff */
[----:B------:R-:W-:Y:S01]  /*5430*/  UIADD3 UR10, UPT, UPT, -UR11, URZ, URZ ;  /* 0x000000ff0b0a7290 */ /* 0x000fe2000fffe1ff */
[----:B------:R-:W-:Y:S01]  /*5440*/  @!UP0 UMOV UR4, UR9 ;  /* 0x0000000900048c82 */ /* 0x000fe20008000000 */
[----:B------:R-:W-:Y:S02]  /*5450*/  UIADD3 UR9, UPT, UPT, -UR6, URZ, URZ ;  /* 0x000000ff06097290 */ /* 0x000fe4000fffe1ff */
[----:B------:R-:W-:Y:S02]  /*5460*/  @!UP0 USHF.R.U32.HI UR4, URZ, UR41, UR4 ;  /* 0x00000029ff048299 */ /* 0x000fe40008011604 */
[----:B------:R-:W-:Y:S02]  /*5470*/  UIMAD UR10, UR42, UR10, UR6 ;  /* 0x0000000a2a0a72a4 */ /* 0x000fe4000f8e0206 */
[----:B------:R-:W-:Y:S04]  /*5480*/  @!UP0 USEL UR4, UR5, UR4, !UP2 ;  /* 0x0000000405048287 */ /* 0x000fe8000d000000 */
[----:B------:R-:W-:Y:S02]  /*5490*/  @!UP0 UIMAD UR10, UR7, UR10, UR4 ;  /* 0x0000000a070a82a4 */ /* 0x000fe4000f8e0204 */
[----:B------:R-:W-:Y:S02]  /*54a0*/  @!UP0 UIADD3 UR11, UPT, UPT, UR11, -UR4, URZ ;  /* 0x800000040b0b8290 */ /* 0x000fe4000fffe0ff */
[----:B------:R-:W-:Y:S02]  /*54b0*/  UIMAD UR7, UR43, UR8, UR38 ;  /* 0x000000082b0772a4 */ /* 0x000fe4000f8e0226 */
[----:B------:R-:W-:Y:S02]  /*54c0*/  @!UP0 UIMAD UR6, UR11, UR42, UR5 ;  /* 0x0000002a0b0682a4 */ /* 0x000fe4000f8e0205 */
[----:B------:R-:W-:Y:S01]  /*54d0*/  UIMAD UR4, UR54, UR9, UR37 ;  /* 0x00000009360472a4 */ /* 0x000fe2000f8e0225 */
[----:B------:R-:W-:Y:S02]  /*54e0*/  @!UP0 UMOV UR5, UR10 ;  /* 0x0000000a00058c82 */ /* 0x000fe40008000000 */
[----:B------:R-:W-:Y:S02]  /*54f0*/  UIMAD UR38, UR5, UR43, UR7 ;  /* 0x0000002b052672a4 */ /* 0x000fe4000f8e0207 */
[----:B------:R-:W-:Y:S11]  /*5500*/  UIMAD UR37, UR6, UR54, UR4 ;  /* 0x00000036062572a4 */ /* 0x000ff6000f8e0204 */
[----:B------:R-:W-:Y:S01]  /*5510*/  @!UPT UIADD3 URZ, UPT, UPT, URZ, URZ, URZ ;  /* 0x000000fffffff290 */ /* 0x000fe2000fffe0ff */
.L_x_87:
[----:B------:R-:W-:Y:S01]  /*5520*/  UISETP.NE.AND UP0, UPT, UR39, 0x1, UPT ;  /* 0x000000012700788c */ /* 0x000fe2000bf05270 */
[----:B------:R-:W-:Y:S01]  /*5530*/  IADD3 R87, PT, PT, R87, 0x1, RZ ;  /* 0x0000000157577810 */ /* 0x000fe20007ffe0ff */
[----:B------:R-:W-:Y:S02]  /*5540*/  USHF.L.U32 UR50, UR16, 0x6, URZ ;  /* 0x0000000610327899 */ /* 0x000fe400080006ff */
[----:B------:R-:W-:Y:S07]  /*5550*/  USHF.L.U32 UR49, UR20, 0x7, URZ ;  /* 0x0000000714317899 */ /* 0x000fee00080006ff */
[----:B------:R-:W2:Y:S01]  /*5560*/  @!UP0 LDCU.128 UR12, c[0x0][0xb10] ;  /* 0x00016200ff0c87ac */ /* 0x000ea20008000c00 */
[----:B------:R-:W3:Y:S01]  /*5570*/  @!UP0 LDCU UR5, c[0x0][0xb0c] ;  /* 0x00016180ff0587ac */ /* 0x000ee20008000800 */
[----:B------:R-:W4:Y:S01]  /*5580*/  @!UP0 LDCU UR10, c[0x0][0xb20] ;  /* 0x00016400ff0a87ac */ /* 0x000f220008000800 */
[----:B--2---:R-:W-:Y:S02]  /*5590*/  UIMAD.WIDE.U32 UR8, UR38, UR12, URZ ;  /* 0x0000000c260872a5 */ /* 0x004fe4000f8e00ff */
[----:B------:R-:W-:Y:S02]  /*55a0*/  UIMAD.WIDE.U32 UR6, UR37, UR15, URZ ;  /* 0x0000000f250672a5 */ /* 0x000fe4000f8e00ff */
[----:B------:R-:W-:Y:S03]  /*55b0*/  @!UP0 UISETP.NE.AND UP1, UPT, UR14, 0x1, UPT ;  /* 0x000000010e00888c */ /* 0x000fe6000bf25270 */
[----:B------:R-:W-:Y:S01]  /*55c0*/  @!UP0 UMOV UR4, UR9 ;  /* 0x0000000900048c82 */ /* 0x000fe20008000000 */
[----:B---3--:R-:W-:Y:S02]  /*55d0*/  @!UP0 UISETP.NE.AND UP2, UPT, UR5, 0x1, UPT ;  /* 0x000000010500888c */ /* 0x008fe4000bf45270 */
[----:B------:R-:W-:Y:S01]  /*55e0*/  @!UP0 USHF.R.U32.HI UR4, URZ, UR13, UR4 ;  /* 0x0000000dff048299 */ /* 0x000fe20008011604 */
[----:B------:R-:W-:Y:S02]  /*55f0*/  @!UP0 UMOV UR6, UR7 ;  /* 0x0000000700068c82 */ /* 0x000fe40008000000 */
[----:B----4-:R-:W-:Y:S02]  /*5600*/  @!UP0 USHF.R.U32.HI UR6, URZ, UR10, UR6 ;  /* 0x0000000aff068299 */ /* 0x010fe40008011606 */
[----:B------:R-:W-:Y:S02]  /*5610*/  @!UP0 USEL UR7, UR38, UR4, !UP2 ;  /* 0x0000000426078287 */ /* 0x000fe4000d000000 */
[----:B------:R-:W-:Y:S04]  /*5620*/  @!UP0 USEL UR6, UR37, UR6, !UP1 ;  /* 0x0000000625068287 */ /* 0x000fe8000c800000 */
[----:B------:R-:W-:Y:S02]  /*5630*/  @!UP0 UIADD3 UR4, UPT, UPT, -UR7, UR6, URZ ;  /* 0x0000000607048290 */ /* 0x000fe4000fffe1ff */
[----:B------:R-:W-:Y:S02]  /*5640*/  @!UP0 UIADD3 UR6, UPT, UPT, UR7, -UR6, URZ ;  /* 0x8000000607068290 */ /* 0x000fe4000fffe0ff */
[----:B------:R-:W-:Y:S02]  /*5650*/  @!UP0 UIMAD UR38, UR4, UR5, UR38 ;  /* 0x00000005042682a4 */ /* 0x000fe4000f8e0226 */
[----:B------:R-:W-:Y:S02]  /*5660*/  @!UP0 UIMAD UR37, UR6, UR14, UR37 ;  /* 0x0000000e062582a4 */ /* 0x000fe4000f8e0225 */
[----:B------:R-:W-:Y:S09]  /*5670*/  ULOP3.LUT UP0, URZ, UR63, 0x1b0, URZ, 0xc0, !UPT ;  /* 0x000001b03fff7892 */ /* 0x000ff2000f80c0ff */
[----:B------:R-:W-:Y:S05]  /*5680*/  BRA.U !UP0, `(.L_x_88) ;  /* 0x0000000108407547 */ /* 0x000fea000b800000 */
[----:B------:R-:W2:Y:S01]  /*5690*/  LDCU.64 UR8, c[0x4][0x80] ;  /* 0x01001000ff0877ac */ /* 0x000ea20008000a00 */
[----:B------:R-:W-:Y:S01]  /*56a0*/  MOV R3, 0x0 ;  /* 0x0000000000037802 */ /* 0x000fe20000000f00 */
[----:B------:R-:W-:Y:S02]  /*56b0*/  HFMA2 R12, -RZ, RZ, 0, 5.9604644775390625e-08 ;  /* 0x00000001ff0c7431 */ /* 0x000fe400000001ff */
[----:B------:R-:W-:Y:S02]  /*56c0*/  IMAD.MOV.U32 R8, RZ, RZ, 0x70 ;  /* 0x00000070ff087424 */ /* 0x000fe400078e00ff */
[----:B------:R-:W-:Y:S01]  /*56d0*/  IMAD.MOV.U32 R13, RZ, RZ, RZ ;  /* 0x000000ffff0d7224 */ /* 0x000fe200078e00ff */
[----:B------:R-:W3:Y:S01]  /*56e0*/  LDCU.64 UR6, c[0x4][0x88] ;  /* 0x01001100ff0677ac */ /* 0x000ee20008000a00 */
[----:B------:R-:W4:Y:S01]  /*56f0*/  LDC.64 R2, c[0x4][R3] ;  /* 0x0100000003027b82 */ /* 0x000f220000000a00 */
[----:B------:R-:W1:Y:S01]  /*5700*/  LDCU.64 UR4, c[0x4][0x8] ;  /* 0x01000100ff0477ac */ /* 0x000e620008000a00 */
[----:B--2---:R-:W-:Y:S01]  /*5710*/  MOV R5, UR9 ;  /* 0x0000000900057c02 */ /* 0x004fe20008000f00 */
[----:B------:R-:W-:Y:S01]  /*5720*/  IMAD.U32 R4, RZ, RZ, UR8 ;  /* 0x00000008ff047e24 */ /* 0x000fe2000f8e00ff */
[----:B---3--:R-:W-:Y:S01]  /*5730*/  MOV R7, UR7 ;  /* 0x0000000700077c02 */ /* 0x008fe20008000f00 */
[----:B------:R-:W-:Y:S01]  /*5740*/  IMAD.U32 R6, RZ, RZ, UR6 ;  /* 0x00000006ff067e24 */ /* 0x000fe2000f8e00ff */
[----:B-1----:R-:W-:Y:S01]  /*5750*/  MOV R11, UR5 ;  /* 0x00000005000b7c02 */ /* 0x002fe20008000f00 */
[----:B------:R-:W-:Y:S02]  /*5760*/  IMAD.U32 R10, RZ, RZ, UR4 ;  /* 0x00000004ff0a7e24 */ /* 0x000fe4000f8e00ff */
[----:B------:R-:W-:Y:S07]  /*5770*/  LEPC R20, `(.L_x_88) ;  /* 0x000000001014794e */ /* 0x000fee0000000000 */
[----:B----45:R-:W-:Y:S05]  /*5780*/  CALL.ABS.NOINC R2 ;  /* 0x0000000002007343 */ /* 0x030fea0003c00000 */
.L_x_88:
[----:B------:R-:W-:Y:S01]  /*5790*/  LOP3.LUT P0, RZ, R94, 0x1b0, RZ, 0xc0, !PT ;  /* 0x000001b05eff7812 */ /* 0x000fe2000780c0ff */
[----:B------:R-:W-:Y:S11]  /*57a0*/  BSSY.RECONVERGENT B6, `(.L_x_89) ;  /* 0x0000013000067945 */ /* 0x000ff60003800200 */
[----:B------:R-:W-:Y:S01]  /*57b0*/  @!UPT UIADD3 URZ, UPT, UPT, URZ, URZ, URZ ;  /* 0x000000fffffff290 */ /* 0x000fe2000fffe0ff */
[----:B------:R-:W-:Y:S05]  /*57c0*/  @!P0 BRA `(.L_x_90) ;  /* 0x0000000000408947 */ /* 0x000fea0003800000 */
        /* <DEDUP_REMOVED lines=16> */
.L_x_90:
[----:B------:R-:W-:Y:S05]  /*58d0*/  BSYNC.RECONVERGENT B6 ;  /* 0x0000000000067941 */ /* 0x000fea0003800200 */
.L_x_89:
[----:B------:R-:W-:Y:S01]  /*58e0*/  R2UR UR4, R86 ;  /* 0x00000000560472ca */ /* 0x000fe200000e0000 */
[----:B------:R-:W-:Y:S01]  /*58f0*/  UISETP.NE.U32.AND UP0, UPT, UR60, URZ, UPT ;  /* 0x000000ff3c00728c */ /* 0x000fe2000bf05070 */
[----:B------:R-:W-:Y:S02]  /*5900*/  ISETP.NE.U32.AND P4, PT, R82, RZ, PT ;  /* 0x000000ff5200720c */ /* 0x000fe40003f85070 */
[----:B------:R-:W-:Y:S01]  /*5910*/  ISETP.NE.U32.AND P2, PT, RZ, UR46, PT ;  /* 0x0000002eff007c0c */ /* 0x000fe2000bf45070 */
[----:B------:R-:W-:Y:S01]  /*5920*/  UISETP.NE.AND.EX UP1, UPT, UR61, URZ, UPT, UP0 ;  /* 0x000000ff3d00728c */ /* 0x000fe2000bf25300 */
[----:B------:R-:W-:Y:S01]  /*5930*/  ISETP.NE.AND.EX P4, PT, R83, RZ, PT, P4 ;  /* 0x000000ff5300720c */ /* 0x000fe20003f85340 */
[----:B------:R-:W-:Y:S01]  /*5940*/  UPLOP3.LUT UP0, UPT, UPT, UPT, UPT, 0x40, 0x4 ;  /* 0x000000000004789c */ /* 0x000fe20003f0e870 */
[----:B------:R-:W-:Y:S05]  /*5950*/  ISETP.NE.AND.EX P2, PT, RZ, UR47, PT, P2 ;  /* 0x0000002fff007c0c */ /* 0x000fea000bf45320 */
[----:B------:R-:W-:Y:S06]  /*5960*/  UISETP.NE.AND UP2, UPT, UR4, URZ, UPT ;  /* 0x000000ff0400728c */ /* 0x000fec000bf45270 */
[----:B------:R-:W-:Y:S05]  /*5970*/  PLOP3.LUT P1, PT, PT, PT, UP2, 0x80, 0x8 ;  /* 0x000000000008781c */ /* 0x000fea0003f2f028 */
[----:B------:R-:W-:Y:S06]  /*5980*/  @UP2 UPLOP3.LUT UP0, UPT, UPT, UPT, UP1, 0x80, 0x8 ;  /* 0x000000000008289c */ /* 0x000fec0003f0f010 */
[----:B------:R-:W-:Y:S01]  /*5990*/  PLOP3.LUT P0, PT, PT, PT, UP0, 0x80, 0x8 ;  /* 0x000000000008781c */ /* 0x000fe20003f0f008 */
[----:B------:R-:W-:Y:S01]  /*59a0*/  @!UPT UIADD3 URZ, UPT, UPT, URZ, URZ, URZ ;  /* 0x000000fffffff290 */ /* 0x000fe2000fffe0ff */
[----:B------:R-:W-:Y:S11]  /*59b0*/  BRA.U !UP1, `(.L_x_91) ;  /* 0x00000001093c7547 */ /* 0x000ff6000b800000 */
[----:B------:R-:W-:Y:S01]  /*59c0*/  UISETP.NE.U32.AND UP0, UPT, UR46, URZ, UPT ;  /* 0x000000ff2e00728c */ /* 0x000fe2000bf05070 */
[----:B-1----:R-:W-:Y:S01]  /*59d0*/  HFMA2 R0, -RZ, RZ, 0, 5.9604644775390625e-08 ;  /* 0x00000001ff007431 */ /* 0x002fe200000001ff */
[----:B------:R-:W1:Y:S01]  /*59e0*/  LDCU.64 UR8, c[0x0][0x358] ;  /* 0x00006b00ff0877ac */ /* 0x000e620008000a00 */
[----:B------:R-:W-:Y:S01]  /*59f0*/  IMAD.MOV.U32 R84, RZ, RZ, 0x1 ;  /* 0x00000001ff547424 */ /* 0x000fe200078e00ff */
[----:B------:R-:W-:Y:S06]  /*5a00*/  UISETP.NE.AND.EX UP0, UPT, UR47, URZ, UPT, UP0 ;  /* 0x000000ff2f00728c */ /* 0x000fec000bf05300 */
[----:B------:R-:W-:Y:S05]  /*5a10*/  PLOP3.LUT P3, PT, PT, PT, UP0, 0x80, 0x8 ;  /* 0x000000000008781c */ /* 0x000fea0003f6f008 */
[----:B------:R-:W2:Y:S01]  /*5a20*/  @UP0 LDCU.64 UR4, c[0x0][0x888] ;  /* 0x00011100ff0407ac */ /* 0x000ea20008000a00 */
[----:B------:R-:W-:Y:S07]  /*5a30*/  @UP0 UIMAD UR6, UR36, UR60, URZ ;  /* 0x0000003c240602a4 */ /* 0x000fee000f8e02ff */
[----:B------:R-:W-:Y:S01]  /*5a40*/  @!P3 PRMT R84, R0, 0x7610, R84 ;  /* 0x000076100054b816 */ /* 0x000fe20000000054 */
[----:B--2---:R-:W-:Y:S06]  /*5a50*/  @UP0 UIMAD.WIDE UR4, UR6, 0x4, UR4 ;  /* 0x00000004060408a5 */ /* 0x004fec000f8e0204 */
[----:B------:R-:W-:Y:S01]  /*5a60*/  IMAD.U32 R2, RZ, RZ, UR4 ;  /* 0x00000004ff027e24 */ /* 0x000fe2000f8e00ff */
[----:B------:R-:W-:Y:S04]  /*5a70*/  MOV R3, UR5 ;  /* 0x0000000500037c02 */ /* 0x000fe80008000f00 */
[----:B------:R-:W2:Y:S01]  /*5a80*/  @!UP0 LDCU UR4, c[0x0][0x880] ;  /* 0x00011000ff0487ac */ /* 0x000ea20008000800 */
[----:B-1---5:R3:W5:Y:S02]  /*5a90*/  @P3 LDG.E R41, desc[UR8][R2.64] ;  /* 0x0000000802293981 */ /* 0x022764000c1e1900 */
[----:B--23--:R-:W-:Y:S02]  /*5aa0*/  @!P3 IMAD.U32 R41, RZ, RZ, UR4 ;  /* 0x00000004ff29be24 */ /* 0x00cfe4000f8e00ff */
.L_x_91:
[----:B------:R-:W-:Y:S05]  /*5ab0*/  @!P4 BRA `(.L_x_92) ;  /* 0x000000000024c947 */ /* 0x000fea0003800000 */
[----:B------:R-:W-:Y:S01]  /*5ac0*/  ISETP.NE.U32.AND P3, PT, R80, RZ, PT ;  /* 0x000000ff5000720c */ /* 0x000fe20003f65070 */
[----:B------:R-:W2:Y:S03]  /*5ad0*/  LDCU.64 UR4, c[0x0][0x358] ;  /* 0x00006b00ff0477ac */ /* 0x000ea60008000a00 */
[----:B------:R-:W-:Y:S11]  /*5ae0*/  ISETP.NE.AND.EX P3, PT, R81, RZ, PT, P3 ;  /* 0x000000ff5100720c */ /* 0x000ff60003f65330 */
[----:B------:R-:W-:Y:S02]  /*5af0*/  @!UPT UIADD3 URZ, UPT, UPT, URZ, URZ, URZ ;  /* 0x000000fffffff290 */ /* 0x000fe4000fffe0ff */
[----:B------:R-:W3:Y:S01]  /*5b00*/  @P3 LDC.64 R2, c[0x0][0x8a8] ;  /* 0x00022a00ff023b82 */ /* 0x000ee20000000a00 */
[----:B-1----:R-:W-:Y:S04]  /*5b10*/  @P3 IMAD R0, R82, UR36, RZ ;  /* 0x0000002452003c24 */ /* 0x002fe8000f8e02ff */
[----:B---3--:R-:W-:Y:S05]  /*5b20*/  @P3 IMAD.WIDE R2, R0, 0x4, R2 ;  /* 0x0000000400023825 */ /* 0x008fea00078e0202 */
[----:B--2--5:R2:W5:Y:S02]  /*5b30*/  @P3 LDG.E R38, desc[UR4][R2.64] ;  /* 0x0000000402263981 */ /* 0x024564000c1e1900 */
[----:B--2---:R-:W3:Y:S02]  /*5b40*/  @!P3 LDC R38, c[0x0][0x8a0] ;  /* 0x00022800ff26bb82 */ /* 0x004ee40000000800 */
.L_x_92:
[----:B-----5:R-:W-:Y:S01]  /*5b50*/  FSETP.NEU.AND P4, PT, R41, RZ, PT ;  /* 0x000000ff2900720b */ /* 0x020fe20003f8d000 */
[----:B------:R-:W-:Y:S01]  /*5b60*/  BSSY B1, `(.L_x_93) ;  /* 0x0000042000017945 */ /* 0x000fe20003800000 */
[----:B------:R-:W-:Y:S01]  /*5b70*/  SEL R5, RZ, 0xffffffff, P2 ;  /* 0xffffffffff057807 */ /* 0x000fe20001000000 */
[----:B------:R-:W-:Y:S01]  /*5b80*/  IMAD.MOV.U32 R102, RZ, RZ, 0x1 ;  /* 0x00000001ff667424 */ /* 0x000fe200078e00ff */
[----:B------:R-:W-:Y:S02]  /*5b90*/  LOP3.LUT P3, RZ, R84, 0xff, RZ, 0xc0, !PT ;  /* 0x000000ff54ff7812 */ /* 0x000fe4000786c0ff */
[----:B------:R-:W-:Y:S02]  /*5ba0*/  CS2R R78, SRZ ;  /* 0x00000000004e7805 */ /* 0x000fe4000001ff00 */
[----:B------:R-:W-:Y:S02]  /*5bb0*/  @P1 SEL R4, RZ, 0xffffffff, P4 ;  /* 0xffffffffff041807 */ /* 0x000fe40002000000 */
[----:B------:R-:W-:Y:S02]  /*5bc0*/  CS2R R76, SRZ ;  /* 0x00000000004c7805 */ /* 0x000fe4000001ff00 */
[----:B------:R-:W-:Y:S02]  /*5bd0*/  LEA R2, R90, UR44, 0x3 ;  /* 0x0000002c5a027c11 */ /* 0x000fe4000f8e18ff */
[----:B------:R-:W-:Y:S02]  /*5be0*/  CS2R R74, SRZ ;  /* 0x00000000004a7805 */ /* 0x000fe4000001ff00 */
[----:B------:R-:W-:Y:S02]  /*5bf0*/  @P0 SEL R4, R5, R4, !P3 ;  /* 0x0000000405040207 */ /* 0x000fe40005800000 */
[----:B------:R-:W-:Y:S02]  /*5c00*/  CS2R R72, SRZ ;  /* 0x0000000000487805 */ /* 0x000fe4000001ff00 */
[----:B------:R-:W-:Y:S02]  /*5c10*/  LEA R100, R36, UR44, 0x3 ;  /* 0x0000002c24647c11 */ /* 0x000fe4000f8e18ff */
[----:B------:R-:W-:Y:S02]  /*5c20*/  @P1 LOP3.LUT R4, R4, 0x1, RZ, 0xc0, !PT ;  /* 0x0000000104041812 */ /* 0x000fe400078ec0ff */
[----:B------:R-:W-:Y:S02]  /*5c30*/  SHF.L.U32 R3, R92, 0x1f, RZ ;  /* 0x0000001f5c037819 */ /* 0x000fe400000006ff */
[----:B------:R-:W-:Y:S02]  /*5c40*/  ISETP.NE.U32.OR P6, PT, R4, 0x1, !P1 ;  /* 0x000000010400780c */ /* 0x000fe40004fc5470 */
[----:B------:R-:W-:Y:S02]  /*5c50*/  PLOP3.LUT P2, PT, PT, PT, UP1, 0x80, 0x8 ;  /* 0x000000000008781c */ /* 0x000fe40003f4f018 */
[C---:B------:R-:W-:Y:S02]  /*5c60*/  LEA.HI R39, R36.reuse, R36, RZ, 0x1 ;  /* 0x0000002424277211 */ /* 0x040fe400078f08ff */
[----:B------:R-:W-:Y:S02]  /*5c70*/  SEL R4, RZ, 0xffffffff, P4 ;  /* 0xffffffffff047807 */ /* 0x000fe40002000000 */
[----:B------:R-:W-:Y:S01]  /*5c80*/  P2R R96, PR, RZ, 0x40 ;  /* 0x00000040ff607803 */ /* 0x000fe20000000000 */
[C---:B-1----:R-:W-:Y:S01]  /*5c90*/  IMAD.SHL.U32 R0, R39.reuse, 0x40, RZ ;  /* 0x0000004027007824 */ /* 0x042fe200078e00ff */
[----:B------:R-:W-:Y:S03]  /*5ca0*/  LOP3.LUT R39, R39, 0xffe, RZ, 0xc0, !PT ;  /* 0x00000ffe27277812 */ /* 0x000fe600078ec0ff */
[----:B------:R-:W-:Y:S02]  /*5cb0*/  @P6 SHF.L.U32 R7, R89, 0x1f, RZ ;  /* 0x0000001f59076819 */ /* 0x000fe400000006ff */
[----:B------:R-:W-:Y:S01]  /*5cc0*/  @P2 SEL R4, R5, R4, !P3 ;  /* 0x0000000405042207 */ /* 0x000fe20005800000 */
[----:B------:R-:W-:Y:S01]  /*5cd0*/  IMAD.IADD R39, R36, 0x1, -R39 ;  /* 0x0000000124277824 */ /* 0x000fe200078e0a27 */
[----:B------:R-:W1:Y:S01]  /*5ce0*/  @P6 SYNCS.PHASECHK.TRANS64.TRYWAIT P1, [R2+URZ+0x40], R7 ;  /* 0x00004007020065a7 */ /* 0x000e6200080211ff */
[----:B------:R-:W-:Y:S02]  /*5cf0*/  LOP3.LUT R0, R0, 0xffffff80, RZ, 0xc0, !PT ;  /* 0xffffff8000007812 */ /* 0x000fe400078ec0ff */
[----:B------:R-:W-:Y:S03]  /*5d00*/  LOP3.LUT R4, R4, 0x1, RZ, 0xc0, !PT ;  /* 0x0000000104047812 */ /* 0x000fe600078ec0ff */
[----:B------:R-:W-:Y:S01]  /*5d10*/  IMAD.IADD R0, R37, 0x1, R0 ;  /* 0x0000000125007824 */ /* 0x000fe200078e0200 */
[----:B------:R-:W-:Y:S03]  /*5d20*/  ISETP.NE.U32.AND P5, PT, R4, 0x1, PT ;  /* 0x000000010400780c */ /* 0x000fe60003fa5070 */
[----:B------:R-:W-:Y:S01]  /*5d30*/  IMAD R39, R39, 0x100000, R0 ;  /* 0x0010000027277824 */ /* 0x000fe200078e0200 */
[----:B------:R-:W-:Y:S01]  /*5d40*/  P2R R103, PR, RZ, 0x20 ;  /* 0x00000020ff677803 */ /* 0x000fe20000000000 */
[----:B------:R2:W4:Y:S01]  /*5d50*/  SYNCS.PHASECHK.TRANS64.TRYWAIT P0, [R100+URZ+0x90], R3 ;  /* 0x00009003640075a7 */ /* 0x00052200080011ff */
[----:B-1----:R-:W-:Y:S01]  /*5d60*/  @P6 SEL R102, RZ, 0x1, !P1 ;  /* 0x00000001ff666807 */ /* 0x002fe20004800000 */
[----:B--2---:R-:W-:Y:S06]  /*5d70*/  @!P6 BRA `(.L_x_94) ;  /* 0x000000000080e947 */ /* 0x004fec0003800000 */
[----:B------:R-:W-:Y:S01]  /*5d80*/  @P5 IMAD R6, R90, 0x1000, R71 ;  /* 0x000010005a065824 */ /* 0x000fe200078e0247 */
[----:B------:R-:W1:Y:S01]  /*5d90*/  S2R R0, SR_CgaCtaId ;  /* 0x0000000000007919 */ /* 0x000e620000008800 */
[----:B------:R-:W-:Y:S01]  /*5da0*/  ISETP.NE.AND P1, PT, R102, RZ, PT ;  /* 0x000000ff6600720c */ /* 0x000fe20003f25270 */
[----:B------:R-:W-:Y:S01]  /*5db0*/  BSSY B0, `(.L_x_95) ;  /* 0x000000b000007945 */ /* 0x000fe20003800000 */
[----:B------:R-:W-:Y:S01]  /*5dc0*/  @P5 VIADD R4, R6, UR44 ;  /* 0x0000002c06045c36 */ /* 0x000fe20008000000 */
[----:B------:R-:W-:Y:S02]  /*5dd0*/  CS2R R74, SRZ ;  /* 0x00000000004a7805 */ /* 0x000fe4000001ff00 */
[----:B------:R-:W-:Y:S02]  /*5de0*/  CS2R R72, SRZ ;  /* 0x0000000000487805 */ /* 0x000fe4000001ff00 */
[----:B------:R-:W-:Y:S01]  /*5df0*/  CS2R R78, SRZ ;  /* 0x00000000004e7805 */ /* 0x000fe2000001ff00 */
[----:B------:R-:W-:Y:S01]  /*5e00*/  @P5 IMAD R4, R93, -0x10, R4 ;  /* 0xfffffff05d045824 */ /* 0x000fe200078e0204 */
[----:B------:R-:W-:Y:S04]  /*5e10*/  CS2R R76, SRZ ;  /* 0x00000000004c7805 */ /* 0x000fe8000001ff00 */
[----:B------:R-:W-:Y:S05]  /*5e20*/  @P1 BRA `(.L_x_96) ;  /* 0x00000000000c1947 */ /* 0x000fea0003800000 */
[----:B------:R-:W-:Y:S04]  /*5e30*/  SHF.L.U32 R5, R89, 0x1f, RZ ;  /* 0x0000001f59057819 */ /* 0x000fe800000006ff */
[----:B------:R-:W2:Y:S02]  /*5e40*/  SYNCS.PHASECHK.TRANS64.TRYWAIT P1, [R2+URZ+0x40], R5 ;  /* 0x00004005020075a7 */ /* 0x000ea400080211ff */
[----:B--2---:R-:W-:Y:S05]  /*5e50*/  @!P1 BRA `(.L_x_97) ;  /* 0x0000002000f49947 */ /* 0x004fea0003800000 */
.L_x_96:
[----:B------:R-:W-:Y:S05]  /*5e60*/  BSYNC B0 ;  /* 0x0000000000007941 */ /* 0x000fea0003800000 */
.L_x_95:
[----:B------:R-:W-:Y:S01]  /*5e70*/  ISETP.NE.AND P1, PT, R103, RZ, PT ;  /* 0x000000ff6700720c */ /* 0x000fe20003f25270 */
[----:B--2---:R-:W-:Y:S02]  /*5e80*/  VIADD R5, R2, 0x50 ;  /* 0x0000005002057836 */ /* 0x004fe40000000000 */
[----:B------:R-:W-:Y:S03]  /*5e90*/  VIADD R90, R90, 0x1 ;  /* 0x000000015a5a7836 */ /* 0x000fe60000000000 */
[----:B-1----:R-:W-:Y:S07]  /*5ea0*/  PRMT R0, R0, 0x654, R5 ;  /* 0x0000065400007816 */ /* 0x002fee0000000005 */
[----:B------:R1:W2:Y:S04]  /*5eb0*/  @P1 LDS.128 R72, [R6+UR44+0x200] ;  /* 0x0002002c06481984 */ /* 0x0002a80008000c00 */
[----:B------:R1:W1:Y:S01]  /*5ec0*/  @P1 LDS.128 R76, [R4+0x210] ;  /* 0x00021000044c1984 */ /* 0x0002620000000c00 */
[C---:B------:R-:W-:Y:S01]  /*5ed0*/  ISETP.NE.AND P1, PT, R90.reuse, 0x2, PT ;  /* 0x000000025a00780c */ /* 0x040fe20003f25270 */
[----:B------:R-:W-:Y:S01]  /*5ee0*/  @!PT LDS RZ, [RZ] ;  /* 0x00000000fffff984 */ /* 0x000fe20000000800 */
[----:B------:R-:W-:Y:S01]  /*5ef0*/  @!PT LDS RZ, [RZ] ;  /* 0x00000000fffff984 */ /* 0x000fe20000000800 */
[----:B------:R-:W-:Y:S01]  /*5f00*/  @!PT LDS RZ, [RZ] ;  /* 0x00000000fffff984 */ /* 0x000fe20000000800 */
[----:B------:R-:W-:Y:S01]  /*5f10*/  @!PT LDS RZ, [RZ] ;  /* 0x00000000fffff984 */ /* 0x000fe20000000800 */
[----:B------:R5:W-:Y:S06]  /*5f20*/  MEMBAR.ALL.CTA ;  /* 0x0000000000007992 */ /* 0x000bec0000008000 */
[----:B-----5:R-:W5:Y:S01]  /*5f30*/  FENCE.VIEW.ASYNC.S ;  /* 0x00000000000073c6 */ /* 0x020f620000000000 */
[----:B------:R-:W-:Y:S01]  /*5f40*/  SEL R90, R90, RZ, P1 ;  /* 0x000000ff5a5a7207 */ /* 0x000fe20000800000 */
[----:B-----5:R5:W-:Y:S02]  /*5f50*/  SYNCS.ARRIVE.TRANS64.RED.A1T0 RZ, [R0+URZ], RZ ;  /* 0x000000ff00ff79a7 */ /* 0x020be400081004ff */
[----:B-----5:R-:W-:Y:S04]  /*5f60*/  SEL R0, RZ, 0x1, P1 ;  /* 0x00000001ff007807 */ /* 0x020fe80000800000 */
[----:B--2---:R-:W-:Y:S02]  /*5f70*/  LOP3.LUT R89, R89, R0, RZ, 0x3c, !PT ;  /* 0x0000000059597212 */ /* 0x004fe400078e3cff */
.L_x_94:
[----:B------:R-:W-:Y:S05]  /*5f80*/  BSYNC B1 ;  /* 0x0000000000017941 */ /* 0x000fea0003800000 */
.L_x_93:
[----:B------:R-:W-:Y:S04]  /*5f90*/  SHF.R.U32.HI R0, RZ, 0x15, R39 ;  /* 0x00000015ff007819 */ /* 0x000fe80000011627 */
[----:B------:R-:W-:Y:S01]  /*5fa0*/  LOP3.LUT P1, RZ, R0, 0x3, R85, 0x48, !PT ;  /* 0x0000000300ff7812 */ /* 0x000fe20007824855 */
[----:B------:R-:W-:Y:S01]  /*5fb0*/  @!UPT UIADD3 URZ, UPT, UPT, URZ, URZ, URZ ;  /* 0x000000fffffff290 */ /* 0x000fe2000fffe0ff */
[----:B----4-:R-:W-:Y:S11]  /*5fc0*/  @P0 BRA `(.L_x_98) ;  /* 0x0000000000080947 */ /* 0x010ff60003800000 */
[----:B------:R-:W2:Y:S02]  /*5fd0*/  SYNCS.PHASECHK.TRANS64.TRYWAIT P0, [R100+URZ+0x90], R3 ;  /* 0x00009003640075a7 */ /* 0x000ea400080011ff */
[----:B--2---:R-:W-:Y:S05]  /*5fe0*/  @!P0 BRA `(.L_x_99) ;  /* 0x0000002000a48947 */ /* 0x004fea0003800000 */
.L_x_98:
[----:B------:R-:W-:Y:S05]  /*5ff0*/  @!P1 BRA `(.L_x_100) ;  /* 0x0000000000409947 */ /* 0x000fea0003800000 */
[----:B------:R-:W4:Y:S01]  /*6000*/  LDCU.64 UR8, c[0x4][0x70] ;  /* 0x01000e00ff0877ac */ /* 0x000f220008000a00 */
[----:B--2---:R-:W-:Y:S01]  /*6010*/  MOV R3, 0x0 ;  /* 0x0000000000037802 */ /* 0x004fe20000000f00 */
[----:B------:R-:W-:Y:S02]  /*6020*/  HFMA2 R12, -RZ, RZ, 0, 5.9604644775390625e-08 ;  /* 0x00000001ff0c7431 */ /* 0x000fe400000001ff */
[----:B------:R-:W-:Y:S02]  /*6030*/  IMAD.MOV.U32 R8, RZ, RZ, 0x192 ;  /* 0x00000192ff087424 */ /* 0x000fe400078e00ff */
[----:B------:R-:W-:Y:S01]  /*6040*/  IMAD.MOV.U32 R13, RZ, RZ, RZ ;  /* 0x000000ffff0d7224 */ /* 0x000fe200078e00ff */
[----:B------:R-:W2:Y:S01]  /*6050*/  LDCU.64 UR6, c[0x4][0x78] ;  /* 0x01000f00ff0677ac */ /* 0x000ea20008000a00 */
[----:B------:R-:W3:Y:S01]  /*6060*/  LDC.64 R2, c[0x4][R3] ;  /* 0x0100000003027b82 */ /* 0x000ee20000000a00 */
[----:B------:R-:W5:Y:S01]  /*6070*/  LDCU.64 UR4, c[0x4][0x10] ;  /* 0x01000200ff0477ac */ /* 0x000f620008000a00 */
[----:B----4-:R-:W-:Y:S01]  /*6080*/  MOV R5, UR9 ;  /* 0x0000000900057c02 */ /* 0x010fe20008000f00 */
[----:B-1----:R-:W-:Y:S01]  /*6090*/  IMAD.U32 R4, RZ, RZ, UR8 ;  /* 0x00000008ff047e24 */ /* 0x002fe2000f8e00ff */
[----:B--2---:R-:W-:Y:S01]  /*60a0*/  MOV R7, UR7 ;  /* 0x0000000700077c02 */ /* 0x004fe20008000f00 */
[----:B------:R-:W-:Y:S01]  /*60b0*/  IMAD.U32 R6, RZ, RZ, UR6 ;  /* 0x00000006ff067e24 */ /* 0x000fe2000f8e00ff */
[----:B-----5:R-:W-:Y:S01]  /*60c0*/  MOV R11, UR5 ;  /* 0x00000005000b7c02 */ /* 0x020fe20008000f00 */
[----:B------:R-:W-:Y:S02]  /*60d0*/  IMAD.U32 R10, RZ, RZ, UR4 ;  /* 0x00000004ff0a7e24 */ /* 0x000fe4000f8e00ff */
[----:B------:R-:W-:Y:S07]  /*60e0*/  LEPC R20, `(.L_x_100) ;  /* 0x000000001014794e */ /* 0x000fee0000000000 */
[----:B---3--:R-:W-:Y:S05]  /*60f0*/  CALL.ABS.NOINC R2 ;  /* 0x0000000002007343 */ /* 0x008fea0003c00000 */
.L_x_100:
[-C--:B------:R-:W-:Y:S01]  /*6100*/  F2FP.F16.E4M3.UNPACK_B R42, R72.reuse ;  /* 0x00000048ff2a723e */ /* 0x080fe200020006ff */
[----:B------:R-:W-:Y:S05]  /*6110*/  WARPSYNC.ALL ;  /* 0x0000000000007948 */ /* 0x000fea0003800000 */
[----:B------:R-:W-:Y:S01]  /*6120*/  R2UR UR4, R39 ;  /* 0x00000000270472ca */ /* 0x000fe200000e0000 */
[--C-:B------:R-:W-:Y:S01]  /*6130*/  HADD2.F32 R40, -RZ, R42.reuse.H0_H0 ;  /* 0x2000002aff287230 */ /* 0x100fe20000004100 */
[----:B------:R-:W-:Y:S01]  /*6140*/  F2FP.F16.E4M3.UNPACK_B R43, R72.H1 ;  /* 0x00000048ff2b723e */ /* 0x000fe200030006ff */
[----:B------:R-:W-:Y:S01]  /*6150*/  HADD2.F32 R42, -RZ, R42.H1_H1 ;  /* 0x3000002aff2a7230 */ /* 0x000fe20000004100 */
[-C--:B------:R-:W-:Y:S01]  /*6160*/  F2FP.F16.E4M3.UNPACK_B R45, R73.reuse ;  /* 0x00000049ff2d723e */ /* 0x080fe200020006ff */
[----:B------:R-:W-:Y:S01]  /*6170*/  BSSY.RECONVERGENT B0, `(.L_x_101) ;  /* 0x0000099000007945 */ /* 0x000fe20003800200 */
[----:B------:R-:W-:Y:S01]  /*6180*/  F2FP.F16.E4M3.UNPACK_B R47, R73.H1 ;  /* 0x00000049ff2f723e */ /* 0x000fe200030006ff */
[--C-:B------:R-:W-:Y:S01]  /*6190*/  HADD2.F32 R44, -RZ, R43.reuse.H0_H0 ;  /* 0x2000002bff2c7230 */ /* 0x100fe20000004100 */
[-C--:B------:R-:W-:Y:S01]  /*61a0*/  F2FP.F16.E4M3.UNPACK_B R49, R74.reuse ;  /* 0x0000004aff31723e */ /* 0x080fe200020006ff */
[----:B------:R-:W-:Y:S01]  /*61b0*/  HADD2.F32 R46, -RZ, R43.H1_H1 ;  /* 0x3000002bff2e7230 */ /* 0x000fe20000004100 */
[----:B------:R-:W-:Y:S01]  /*61c0*/  F2FP.F16.E4M3.UNPACK_B R51, R74.H1 ;  /* 0x0000004aff33723e */ /* 0x000fe200030006ff */
[--C-:B------:R-:W-:Y:S01]  /*61d0*/  HADD2.F32 R43, -RZ, R45.reuse.H0_H0 ;  /* 0x2000002dff2b7230 */ /* 0x100fe20000004100 */
[-C--:B------:R-:W-:Y:S01]  /*61e0*/  F2FP.F16.E4M3.UNPACK_B R53, R75.reuse ;  /* 0x0000004bff35723e */ /* 0x080fe200020006ff */
[----:B-1----:R-:W-:Y:S01]  /*61f0*/  LDTM.16dp32bit_t0_t15.x32 R4, tmem[UR4] ;  /* 0x00000004000479ee */ /* 0x002fe20008a80000 */
[----:B------:R-:W3:Y:S01]  /*6200*/  LDTM.16dp32bit_t16_t31.x32 R4, tmem[UR4+0x20] ;  /* 0x00002004000479ee */ /* 0x000ee20008aa0000 */
[----:B------:R-:W-:Y:S01]  /*6210*/  ISETP.NE.AND P6, PT, R96, RZ, PT ;  /* 0x000000ff6000720c */ /* 0x000fe20003fc5270 */
[----:B------:R-:W-:Y:S01]  /*6220*/  HADD2.F32 R48, -RZ, R45.H1_H1 ;  /* 0x3000002dff307230 */ /* 0x000fe20000004100 */
[----:B------:R-:W-:Y:S01]  /*6230*/  IADD3 R109, PT, PT, R71, UR44, RZ ;  /* 0x0000002c476d7c10 */ /* 0x000fe2000fffe0ff */
[----:B------:R-:W-:Y:S01]  /*6240*/  HADD2.F32 R52, -RZ, R49.H1_H1 ;  /* 0x30000031ff347230 */ /* 0x000fe20000004100 */
[----:B------:R-:W-:Y:S01]  /*6250*/  SHF.L.U32 R108, R88, 0x4, RZ ;  /* 0x00000004586c7819 */ /* 0x000fe200000006ff */
[----:B------:R-:W-:Y:S01]  /*6260*/  HADD2.F32 R56, -RZ, R53.H1_H1 ;  /* 0x30000035ff387230 */ /* 0x000fe20000004100 */
[----:B------:R-:W-:Y:S01]  /*6270*/  F2FP.F16.E4M3.UNPACK_B R55, R75.H1 ;  /* 0x0000004bff37723e */ /* 0x000fe200030006ff */
[--C-:B------:R-:W-:Y:S01]  /*6280*/  HADD2.F32 R45, -RZ, R47.reuse.H0_H0 ;  /* 0x2000002fff2d7230 */ /* 0x100fe20000004100 */
[----:B------:R-:W-:Y:S01]  /*6290*/  IADD3 R101, PT, PT, R109, R108, RZ ;  /* 0x0000006c6d657210 */ /* 0x000fe20007ffe0ff */
[----:B------:R-:W-:Y:S01]  /*62a0*/  HADD2.F32 R50, -RZ, R47.H1_H1 ;  /* 0x3000002fff327230 */ /* 0x000fe20000004100 */
[-C--:B------:R-:W-:Y:S01]  /*62b0*/  F2FP.F16.E4M3.UNPACK_B R57, R76.reuse ;  /* 0x0000004cff39723e */ /* 0x080fe200020006ff */
[----:B------:R-:W-:Y:S01]  /*62c0*/  HADD2.F32 R47, -RZ, R49.H0_H0 ;  /* 0x20000031ff2f7230 */ /* 0x000fe20000004100 */
[----:B------:R-:W-:Y:S01]  /*62d0*/  F2FP.F16.E4M3.UNPACK_B R59, R76.H1 ;  /* 0x0000004cff3b723e */ /* 0x000fe200030006ff */
[----:B------:R-:W-:Y:S01]  /*62e0*/  HADD2.F32 R49, -RZ, R51.H0_H0 ;  /* 0x20000033ff317230 */ /* 0x000fe20000004100 */
[-C--:B------:R-:W-:Y:S01]  /*62f0*/  F2FP.F16.E4M3.UNPACK_B R61, R77.reuse ;  /* 0x0000004dff3d723e */ /* 0x080fe200020006ff */
[----:B------:R-:W-:Y:S01]  /*6300*/  HADD2.F32 R60, -RZ, R57.H1_H1 ;  /* 0x30000039ff3c7230 */ /* 0x000fe20000004100 */
[----:B------:R-:W-:Y:S01]  /*6310*/  F2FP.F16.E4M3.UNPACK_B R63, R77.H1 ;  /* 0x0000004dff3f723e */ /* 0x000fe200030006ff */
[----:B------:R-:W-:Y:S01]  /*6320*/  HADD2.F32 R54, -RZ, R51.H1_H1 ;  /* 0x30000033ff367230 */ /* 0x000fe20000004100 */
[-C--:B------:R-:W-:Y:S01]  /*6330*/  F2FP.F16.E4M3.UNPACK_B R65, R78.reuse ;  /* 0x0000004eff41723e */ /* 0x080fe200020006ff */
[----:B------:R-:W-:Y:S01]  /*6340*/  HADD2.F32 R51, -RZ, R53.H0_H0 ;  /* 0x20000035ff337230 */ /* 0x000fe20000004100 */
[----:B------:R-:W-:Y:S01]  /*6350*/  F2FP.F16.E4M3.UNPACK_B R67, R78.H1 ;  /* 0x0000004eff43723e */ /* 0x000fe200030006ff */
[----:B------:R-:W-:Y:S01]  /*6360*/  HADD2.F32 R64, -RZ, R61.H1_H1 ;  /* 0x3000003dff407230 */ /* 0x000fe20000004100 */
[----:B------:R-:W-:Y:S01]  /*6370*/  ISETP.NE.AND P0, PT, R95, RZ, PT ;  /* 0x000000ff5f00720c */ /* 0x000fe20003f05270 */
[C---:B---3--:R-:W-:Y:S01]  /*6380*/  FMUL R0, R38.reuse, R4 ;  /* 0x0000000426007220 */ /* 0x048fe20000400000 */
[C---:B------:R-:W-:Y:S01]  /*6390*/  FMUL R2, R38.reuse, R5 ;  /* 0x0000000526027220 */ /* 0x040fe20000400000 */
[C---:B------:R-:W-:Y:S01]  /*63a0*/  FMUL R4, R38.reuse, R8 ;  /* 0x0000000826047220 */ /* 0x040fe20000400000 */
[C---:B------:R-:W-:Y:S01]  /*63b0*/  FMUL R5, R38.reuse, R9 ;  /* 0x0000000926057220 */ /* 0x040fe20000400000 */
[C---:B------:R-:W-:Y:S01]  /*63c0*/  FFMA R0, R41.reuse, R40, R0 ;  /* 0x0000002829007223 */ /* 0x040fe20000000000 */
[C---:B------:R-:W-:Y:S01]  /*63d0*/  FFMA R2, R41.reuse, R42, R2 ;  /* 0x0000002a29027223 */ /* 0x040fe20000000002 */
[C---:B------:R-:W-:Y:S01]  /*63e0*/  FMUL R8, R38.reuse, R12 ;  /* 0x0000000c26087220 */ /* 0x040fe20000400000 */
[C---:B------:R-:W-:Y:S01]  /*63f0*/  FMUL R9, R38.reuse, R13 ;  /* 0x0000000d26097220 */ /* 0x040fe20000400000 */
[C---:B------:R-:W-:Y:S01]  /*6400*/  FMUL R12, R38.reuse, R16 ;  /* 0x00000010260c7220 */ /* 0x040fe20000400000 */
[C---:B------:R-:W-:Y:S01]  /*6410*/  FMUL R13, R38.reuse, R17 ;  /* 0x00000011260d7220 */ /* 0x040fe20000400000 */
[C---:B------:R-:W-:Y:S01]  /*6420*/  FMUL R16, R38.reuse, R20 ;  /* 0x0000001426107220 */ /* 0x040fe20000400000 */
[C---:B------:R-:W-:Y:S01]  /*6430*/  FMUL R17, R38.reuse, R21 ;  /* 0x0000001526117220 */ /* 0x040fe20000400000 */
[C---:B------:R-:W-:Y:S01]  /*6440*/  FMUL R20, R38.reuse, R24 ;  /* 0x0000001826147220 */ /* 0x040fe20000400000 */
[C---:B------:R-:W-:Y:S01]  /*6450*/  FMUL R21, R38.reuse, R25 ;  /* 0x0000001926157220 */ /* 0x040fe20000400000 */
[----:B------:R-:W-:Y:S02]  /*6460*/  HADD2.F32 R68, -RZ, R65.H1_H1 ;  /* 0x30000041ff447230 */ /* 0x000fe40000004100 */
[C---:B------:R-:W-:Y:S01]  /*6470*/  FMUL R24, R38.reuse, R28 ;  /* 0x0000001c26187220 */ /* 0x040fe20000400000 */
[C---:B------:R-:W-:Y:S01]  /*6480*/  FMUL R25, R38.reuse, R29 ;  /* 0x0000001d26197220 */ /* 0x040fe20000400000 */
[C---:B------:R-:W-:Y:S01]  /*6490*/  FMUL R28, R38.reuse, R32 ;  /* 0x00000020261c7220 */ /* 0x040fe20000400000 */
[C---:B------:R-:W-:Y:S01]  /*64a0*/  FMUL R29, R38.reuse, R33 ;  /* 0x00000021261d7220 */ /* 0x040fe20000400000 */
[C---:B--2---:R-:W-:Y:S01]  /*64b0*/  FMUL R3, R38.reuse, R6 ;  /* 0x0000000626037220 */ /* 0x044fe20000400000 */
[C---:B------:R-:W-:Y:S01]  /*64c0*/  FMUL R7, R38.reuse, R7 ;  /* 0x0000000726077220 */ /* 0x040fe20000400000 */
[C---:B------:R-:W-:Y:S01]  /*64d0*/  FMUL R6, R38.reuse, R10 ;  /* 0x0000000a26067220 */ /* 0x040fe20000400000 */
[C---:B------:R-:W-:Y:S01]  /*64e0*/  FMUL R11, R38.reuse, R11 ;  /* 0x0000000b260b7220 */ /* 0x040fe20000400000 */
[C---:B------:R-:W-:Y:S01]  /*64f0*/  FFMA R3, R41.reuse, R44, R3 ;  /* 0x0000002c29037223 */ /* 0x040fe20000000003 */
[C---:B------:R-:W-:Y:S01]  /*6500*/  FFMA R7, R41.reuse, R46, R7 ;  /* 0x0000002e29077223 */ /* 0x040fe20000000007 */
[C---:B------:R-:W-:Y:S01]  /*6510*/  FFMA R4, R41.reuse, R43, R4 ;  /* 0x0000002b29047223 */ /* 0x040fe20000000004 */
[----:B------:R-:W-:Y:S01]  /*6520*/  F2FP.F16.E4M3.UNPACK_B R40, R79 ;  /* 0x0000004fff28723e */ /* 0x000fe200020006ff */
[C---:B------:R-:W-:Y:S01]  /*6530*/  FFMA R5, R41.reuse, R48, R5 ;  /* 0x0000003029057223 */ /* 0x040fe20000000005 */
[C---:B------:R-:W-:Y:S01]  /*6540*/  FFMA R6, R41.reuse, R45, R6 ;  /* 0x0000002d29067223 */ /* 0x040fe20000000006 */
[----:B------:R-:W-:Y:S01]  /*6550*/  F2FP.F16.E4M3.UNPACK_B R42, R79.H1 ;  /* 0x0000004fff2a723e */ /* 0x000fe200030006ff */
[C---:B------:R-:W-:Y:S01]  /*6560*/  FFMA R11, R41.reuse, R50, R11 ;  /* 0x00000032290b7223 */ /* 0x040fe2000000000b */
[----:B------:R-:W-:Y:S01]  /*6570*/  FFMA R8, R41, R47, R8 ;  /* 0x0000002f29087223 */ /* 0x000fe20000000008 */
[----:B------:R-:W-:Y:S01]  /*6580*/  F2FP.SATFINITE.E4M3.F32.PACK_AB_MERGE_C R97, R7, R3, RZ ;  /* 0x000000030761723e */ /* 0x000fe200048070ff */
[C---:B------:R-:W-:Y:S01]  /*6590*/  FFMA R9, R41.reuse, R52, R9 ;  /* 0x0000003429097223 */ /* 0x040fe20000000009 */
[----:B------:R-:W-:Y:S01]  /*65a0*/  FMUL R10, R38, R14 ;  /* 0x0000000e260a7220 */ /* 0x000fe20000400000 */
[----:B------:R-:W-:Y:S01]  /*65b0*/  LEA R109, R90, UR44, 0x3 ;  /* 0x0000002c5a6d7c11 */ /* 0x000fe2000f8e18ff */
[----:B------:R-:W-:Y:S01]  /*65c0*/  FMUL R15, R38, R15 ;  /* 0x0000000f260f7220 */ /* 0x000fe20000400000 */
[--C-:B------:R-:W-:Y:S01]  /*65d0*/  HADD2.F32 R53, -RZ, R55.reuse.H0_H0 ;  /* 0x20000037ff357230 */ /* 0x100fe20000004100 */
[----:B------:R-:W-:Y:S01]  /*65e0*/  F2FP.SATFINITE.E4M3.F32.PACK_AB_MERGE_C R96, R2, R0, R97 ;  /* 0x000000000260723e */ /* 0x000fe20004807061 */
[----:B------:R-:W-:Y:S01]  /*65f0*/  FFMA R10, R41, R49, R10 ;  /* 0x00000031290a7223 */ /* 0x000fe2000000000a */
[----:B------:R-:W-:Y:S01]  /*6600*/  F2FP.SATFINITE.E4M3.F32.PACK_AB_MERGE_C R97, R11, R6, RZ ;  /* 0x000000060b61723e */ /* 0x000fe200048070ff */
[C---:B------:R-:W-:Y:S01]  /*6610*/  FFMA R15, R41.reuse, R54, R15 ;  /* 0x00000036290f7223 */ /* 0x040fe2000000000f */
[C---:B------:R-:W-:Y:S01]  /*6620*/  FFMA R12, R41.reuse, R51, R12 ;  /* 0x00000033290c7223 */ /* 0x040fe2000000000c */
[----:B------:R-:W-:Y:S01]  /*6630*/  FFMA R13, R41, R56, R13 ;  /* 0x00000038290d7223 */ /* 0x000fe2000000000d */
[----:B------:R-:W-:Y:S01]  /*6640*/  F2FP.SATFINITE.E4M3.F32.PACK_AB_MERGE_C R97, R5, R4, R97 ;  /* 0x000000040561723e */ /* 0x000fe20004807061 */
[----:B------:R-:W-:Y:S01]  /*6650*/  HADD2.F32 R58, -RZ, R55.H1_H1 ;  /* 0x30000037ff3a7230 */ /* 0x000fe20000004100 */
[----:B------:R-:W-:Y:S01]  /*6660*/  F2FP.SATFINITE.E4M3.F32.PACK_AB_MERGE_C R98, R15, R10, RZ ;  /* 0x0000000a0f62723e */ /* 0x000fe200048070ff */
[----:B------:R-:W-:Y:S02]  /*6670*/  HADD2.F32 R55, -RZ, R57.H0_H0 ;  /* 0x20000039ff377230 */ /* 0x000fe40000004100 */
[C---:B------:R-:W-:Y:S01]  /*6680*/  FMUL R14, R38.reuse, R18 ;  /* 0x00000012260e7220 */ /* 0x040fe20000400000 */
[C---:B------:R-:W-:Y:S01]  /*6690*/  FMUL R19, R38.reuse, R19 ;  /* 0x0000001326137220 */ /* 0x040fe20000400000 */
[--C-:B------:R-:W-:Y:S02]  /*66a0*/  HADD2.F32 R57, -RZ, R59.reuse.H0_H0 ;  /* 0x2000003bff397230 */ /* 0x100fe40000004100 */
[C---:B------:R-:W-:Y:S01]  /*66b0*/  FMUL R18, R38.reuse, R22 ;  /* 0x0000001626127220 */ /* 0x040fe20000400000 */
[C---:B------:R-:W-:Y:S01]  /*66c0*/  FFMA R14, R41.reuse, R53, R14 ;  /* 0x00000035290e7223 */ /* 0x040fe2000000000e */
[----:B------:R-:W-:Y:S02]  /*66d0*/  HADD2.F32 R62, -RZ, R59.H1_H1 ;  /* 0x3000003bff3e7230 */ /* 0x000fe40000004100 */
[C---:B------:R-:W-:Y:S01]  /*66e0*/  FFMA R19, R41.reuse, R58, R19 ;  /* 0x0000003a29137223 */ /* 0x040fe20000000013 */
[----:B------:R-:W-:Y:S02]  /*66f0*/  HADD2.F32 R59, -RZ, R61.H0_H0 ;  /* 0x2000003dff3b7230 */ /* 0x000fe40000004100 */
[C---:B------:R-:W-:Y:S01]  /*6700*/  FMUL R23, R38.reuse, R23 ;  /* 0x0000001726177220 */ /* 0x040fe20000400000 */
[C---:B------:R-:W-:Y:S01]  /*6710*/  FFMA R16, R41.reuse, R55, R16 ;  /* 0x0000003729107223 */ /* 0x040fe20000000010 */
[C---:B------:R-:W-:Y:S01]  /*6720*/  FFMA R17, R41.reuse, R60, R17 ;  /* 0x0000003c29117223 */ /* 0x040fe20000000011 */
[--C-:B------:R-:W-:Y:S02]  /*6730*/  HADD2.F32 R61, -RZ, R63.reuse.H0_H0 ;  /* 0x2000003fff3d7230 */ /* 0x100fe40000004100 */
[C---:B------:R-:W-:Y:S01]  /*6740*/  FFMA R18, R41.reuse, R57, R18 ;  /* 0x0000003929127223 */ /* 0x040fe20000000012 */
[----:B------:R-:W-:Y:S02]  /*6750*/  HADD2.F32 R66, -RZ, R63.H1_H1 ;  /* 0x3000003fff427230 */ /* 0x000fe40000004100 */
[C---:B------:R-:W-:Y:S01]  /*6760*/  FMUL R22, R38.reuse, R26 ;  /* 0x0000001a26167220 */ /* 0x040fe20000400000 */
[----:B------:R-:W-:Y:S02]  /*6770*/  HADD2.F32 R63, -RZ, R65.H0_H0 ;  /* 0x20000041ff3f7230 */ /* 0x000fe40000004100 */
[C---:B------:R-:W-:Y:S01]  /*6780*/  FFMA R23, R41.reuse, R62, R23 ;  /* 0x0000003e29177223 */ /* 0x040fe20000000017 */
[C---:B------:R-:W-:Y:S01]  /*6790*/  FMUL R27, R38.reuse, R27 ;  /* 0x0000001b261b7220 */ /* 0x040fe20000400000 */
[C---:B------:R-:W-:Y:S01]  /*67a0*/  FFMA R20, R41.reuse, R59, R20 ;  /* 0x0000003b29147223 */ /* 0x040fe20000000014 */
[C---:B------:R-:W-:Y:S01]  /*67b0*/  FFMA R21, R41.reuse, R64, R21 ;  /* 0x0000004029157223 */ /* 0x040fe20000000015 */
[--C-:B------:R-:W-:Y:S02]  /*67c0*/  HADD2.F32 R65, -RZ, R67.reuse.H0_H0 ;  /* 0x20000043ff417230 */ /* 0x100fe40000004100 */
[C---:B------:R-:W-:Y:S01]  /*67d0*/  FFMA R22, R41.reuse, R61, R22 ;  /* 0x0000003d29167223 */ /* 0x040fe20000000016 */
[----:B------:R-:W-:Y:S02]  /*67e0*/  HADD2.F32 R70, -RZ, R67.H1_H1 ;  /* 0x30000043ff467230 */ /* 0x000fe40000004100 */
[C---:B------:R-:W-:Y:S01]  /*67f0*/  FMUL R26, R38.reuse, R30 ;  /* 0x0000001e261a7220 */ /* 0x040fe20000400000 */
[--C-:B------:R-:W-:Y:S02]  /*6800*/  HADD2.F32 R67, -RZ, R40.reuse.H0_H0 ;  /* 0x20000028ff437230 */ /* 0x100fe40000004100 */
[C---:B------:R-:W-:Y:S01]  /*6810*/  FFMA R27, R41.reuse, R66, R27 ;  /* 0x00000042291b7223 */ /* 0x040fe2000000001b */
[C---:B------:R-:W-:Y:S01]  /*6820*/  FMUL R31, R38.reuse, R31 ;  /* 0x0000001f261f7220 */ /* 0x040fe20000400000 */
[C---:B------:R-:W-:Y:S01]  /*6830*/  FFMA R24, R41.reuse, R63, R24 ;  /* 0x0000003f29187223 */ /* 0x040fe20000000018 */
[----:B------:R-:W-:Y:S02]  /*6840*/  HADD2.F32 R40, -RZ, R40.H1_H1 ;  /* 0x30000028ff287230 */ /* 0x000fe40000004100 */
[C---:B------:R-:W-:Y:S01]  /*6850*/  FFMA R25, R41.reuse, R68, R25 ;  /* 0x0000004429197223 */ /* 0x040fe20000000019 */
[--C-:B------:R-:W-:Y:S02]  /*6860*/  HADD2.F32 R69, -RZ, R42.reuse.H0_H0 ;  /* 0x2000002aff457230 */ /* 0x100fe40000004100 */
[C---:B------:R-:W-:Y:S01]  /*6870*/  FFMA R26, R41.reuse, R65, R26 ;  /* 0x00000041291a7223 */ /* 0x040fe2000000001a */
[----:B------:R-:W-:Y:S02]  /*6880*/  HADD2.F32 R42, -RZ, R42.H1_H1 ;  /* 0x3000002aff2a7230 */ /* 0x000fe40000004100 */
[C---:B------:R-:W-:Y:S01]  /*6890*/  FMUL R30, R38.reuse, R34 ;  /* 0x00000022261e7220 */ /* 0x040fe20000400000 */
[----:B------:R-:W-:Y:S01]  /*68a0*/  FFMA R31, R41, R70, R31 ;  /* 0x00000046291f7223 */ /* 0x000fe2000000001f */
[----:B------:R-:W-:Y:S01]  /*68b0*/  FMUL R35, R38, R35 ;  /* 0x0000002326237220 */ /* 0x000fe20000400000 */
[----:B------:R-:W-:Y:S01]  /*68c0*/  F2FP.SATFINITE.E4M3.F32.PACK_AB_MERGE_C R99, R19, R14, RZ ;  /* 0x0000000e1363723e */ /* 0x000fe200048070ff */
[C---:B------:R-:W-:Y:S01]  /*68d0*/  FFMA R28, R41.reuse, R67, R28 ;  /* 0x00000043291c7223 */ /* 0x040fe2000000001c */
[C---:B------:R-:W-:Y:S01]  /*68e0*/  FFMA R29, R41.reuse, R40, R29 ;  /* 0x00000028291d7223 */ /* 0x040fe2000000001d */
[C---:B------:R-:W-:Y:S01]  /*68f0*/  FFMA R30, R41.reuse, R69, R30 ;  /* 0x00000045291e7223 */ /* 0x040fe2000000001e */
[----:B------:R-:W-:Y:S01]  /*6900*/  FFMA R35, R41, R42, R35 ;  /* 0x0000002a29237223 */ /* 0x000fe20000000023 */
[----:B------:R-:W-:Y:S02]  /*6910*/  F2FP.SATFINITE.E4M3.F32.PACK_AB_MERGE_C R98, R9, R8, R98 ;  /* 0x000000080962723e */ /* 0x000fe40004807062 */
[----:B------:R-:W-:Y:S02]  /*6920*/  F2FP.SATFINITE.E4M3.F32.PACK_AB_MERGE_C R99, R13, R12, R99 ;  /* 0x0000000c0d63723e */ /* 0x000fe40004807063 */
[----:B------:R-:W-:Y:S02]  /*6930*/  F2FP.SATFINITE.E4M3.F32.PACK_AB_MERGE_C R104, R23, R18, RZ ;  /* 0x000000121768723e */ /* 0x000fe400048070ff */
[----:B------:R-:W-:Y:S01]  /*6940*/  F2FP.SATFINITE.E4M3.F32.PACK_AB_MERGE_C R105, R27, R22, RZ ;  /* 0x000000161b69723e */ /* 0x000fe200048070ff */
[----:B------:R1:W-:Y:S01]  /*6950*/  STS.128 [R71+UR44+0x2200], R96 ;  /* 0x0022006047007988 */ /* 0x0003e20008000c2c */
[----:B------:R-:W-:Y:S02]  /*6960*/  F2FP.SATFINITE.E4M3.F32.PACK_AB_MERGE_C R110, R31, R26, RZ ;  /* 0x0000001a1f6e723e */ /* 0x000fe400048070ff */
[----:B------:R-:W-:Y:S02]  /*6970*/  F2FP.SATFINITE.E4M3.F32.PACK_AB_MERGE_C R111, R35, R30, RZ ;  /* 0x0000001e236f723e */ /* 0x000fe400048070ff */
[----:B------:R-:W-:Y:S02]  /*6980*/  F2FP.SATFINITE.E4M3.F32.PACK_AB_MERGE_C R104, R17, R16, R104 ;  /* 0x000000101168723e */ /* 0x000fe40004807068 */
[----:B------:R-:W-:Y:S02]  /*6990*/  F2FP.SATFINITE.E4M3.F32.PACK_AB_MERGE_C R105, R21, R20, R105 ;  /* 0x000000141569723e */ /* 0x000fe40004807069 */
[----:B------:R-:W-:Y:S02]  /*69a0*/  F2FP.SATFINITE.E4M3.F32.PACK_AB_MERGE_C R106, R25, R24, R110 ;  /* 0x00000018196a723e */ /* 0x000fe4000480706e */
[----:B------:R-:W-:Y:S02]  /*69b0*/  F2FP.SATFINITE.E4M3.F32.PACK_AB_MERGE_C R107, R29, R28, R111 ;  /* 0x0000001c1d6b723e */ /* 0x000fe4000480706f */
[----:B------:R-:W-:Y:S03]  /*69c0*/  @P6 SHF.L.U32 R110, R89, 0x1f, RZ ;  /* 0x0000001f596e6819 */ /* 0x000fe600000006ff */
[----:B------:R1:W-:Y:S01]  /*69d0*/  STS.128 [R101+0x2210], R104 ;  /* 0x0022106865007388 */ /* 0x0003e20000000c00 */
[----:B------:R-:W-:Y:S01]  /*69e0*/  @!PT LDS RZ, [RZ] ;  /* 0x00000000fffff984 */ /* 0x000fe20000000800 */
[----:B------:R-:W-:Y:S01]  /*69f0*/  @!PT LDS RZ, [RZ] ;  /* 0x00000000fffff984 */ /* 0x000fe20000000800 */
[----:B------:R-:W-:Y:S01]  /*6a00*/  @!PT LDS RZ, [RZ] ;  /* 0x00000000fffff984 */ /* 0x000fe20000000800 */
[----:B------:R-:W-:Y:S01]  /*6a10*/  @!PT LDS RZ, [RZ] ;  /* 0x00000000fffff984 */ /* 0x000fe20000000800 */
[----:B------:R2:W-:Y:S07]  /*6a20*/  MEMBAR.ALL.CTA ;  /* 0x0000000000007992 */ /* 0x0005ee0000008000 */
[----:B--2---:R-:W2:Y:S02]  /*6a30*/  FENCE.VIEW.ASYNC.S ;  /* 0x00000000000073c6 */ /* 0x004ea40000000000 */
[----:B--2---:R-:W-:Y:S06]  /*6a40*/  BAR.SYNC.DEFER_BLOCKING 0x1, 0x80 ;  /* 0x0042000000007b1d */ /* 0x004fec0000010000 */
[----:B------:R-:W-:Y:S05]  /*6a50*/  @P0 BRA `(.L_x_102) ;  /* 0x0000000000280947 */ /* 0x000fea0003800000 */
[----:B------:R-:W2:Y:S01]  /*6a60*/  LDCU.64 UR6, c[0x0][0x348] ;  /* 0x00006900ff0677ac */ /* 0x000ea20008000a00 */
[----:B------:R-:W-:Y:S01]  /*6a70*/  UIADD3 UR4, UPT, UPT, UR44, 0x2200, URZ ;  /* 0x000022002c047890 */ /* 0x000fe2000fffe0ff */
[----:B------:R-:W-:Y:S05]  /*6a80*/  UMOV UR51, UR36 ;  /* 0x0000002400337c82 */ /* 0x000fea0008000000 */
[----:B------:R-:W-:Y:S04]  /*6a90*/  MOV R94, UR4 ;  /* 0x00000004005e7c02 */ /* 0x000fe80008000f00 */
[----:B------:R-:W-:Y:S01]  /*6aa0*/  R2UR UR48, R94 ;  /* 0x000000005e3072ca */ /* 0x000fe200000e0000 */
[----:B--2---:R-:W-:Y:S04]  /*6ab0*/  UIADD3 UR4, UP0, UPT, UR6, 0x680, URZ ;  /* 0x0000068006047890 */ /* 0x004fe8000ff1e0ff */
[----:B------:R-:W-:Y:S09]  /*6ac0*/  UIADD3.X UR5, UPT, UPT, URZ, UR7, URZ, UP0, !UPT ;  /* 0x00000007ff057290 */ /* 0x000ff200087fe4ff */
[----:B------:R2:W-:Y:S01]  /*6ad0*/  UTMASTG.3D [UR48], [UR4] ;  /* 0x00000030040073b5 */ /* 0x0005e20008010000 */
[----:B------:R0:W-:Y:S01]  /*6ae0*/  UTMACMDFLUSH ;  /* 0x00000000000079b7 */ /* 0x0001e20000000000 */
[----:B--2---:R-:W-:Y:S04]  /*6af0*/  DEPBAR.LE SB0, 0x1 ;  /* 0x000080400000791a */ /* 0x004fe80000000000 */
.L_x_102:
[----:B------:R-:W-:Y:S05]  /*6b00*/  BSYNC.RECONVERGENT B0 ;  /* 0x0000000000007941 */ /* 0x000fea0003800200 */
.L_x_101:
[----:B------:R-:W-:Y:S06]  /*6b10*/  BAR.SYNC.DEFER_BLOCKING 0x1, 0x80 ;  /* 0x0042000000007b1d */ /* 0x000fec0000010000 */
[----:B------:R-:W2:Y:S01]  /*6b20*/  @P6 SYNCS.PHASECHK.TRANS64.TRYWAIT P0, [R109+URZ+0x40], R110 ;  /* 0x0000406e6d0065a7 */ /* 0x000ea200080011ff */
[----:B------:R-:W-:Y:S01]  /*6b30*/  BSSY B1, `(.L_x_103) ;  /* 0x0000020000017945 */ /* 0x000fe20003800000 */
[----:B--2---:R-:W-:Y:S03]  /*6b40*/  @P6 SEL R102, RZ, 0x1, !P0 ;  /* 0x00000001ff666807 */ /* 0x004fe60004000000 */
[----:B------:R-:W-:Y:S05]  /*6b50*/  @!P6 BRA `(.L_x_104) ;  /* 0x000000000074e947 */ /* 0x000fea0003800000 */
[----:B------:R-:W-:Y:S01]  /*6b60*/  ISETP.NE.AND P1, PT, R103, RZ, PT ;  /* 0x000000ff6700720c */ /* 0x000fe20003f25270 */
[----:B------:R-:W2:Y:S01]  /*6b70*/  S2R R0, SR_CgaCtaId ;  /* 0x0000000000007919 */ /* 0x000ea20000008800 */
[----:B------:R-:W-:Y:S01]  /*6b80*/  ISETP.NE.AND P0, PT, R102, RZ, PT ;  /* 0x000000ff6600720c */ /* 0x000fe20003f05270 */
[----:B------:R-:W-:Y:S10]  /*6b90*/  BSSY B0, `(.L_x_105) ;  /* 0x0000008000007945 */ /* 0x000ff40003800000 */
[----:B------:R-:W-:Y:S05]  /*6ba0*/  @P1 IMAD R2, R90, 0x1000, R71 ;  /* 0x000010005a021824 */ /* 0x000fea00078e0247 */
[----:B------:R-:W-:Y:S05]  /*6bb0*/  @P1 IADD3 R3, PT, PT, R2, UR44, RZ ;  /* 0x0000002c02031c10 */ /* 0x000fea000fffe0ff */
[----:B------:R-:W-:Y:S01]  /*6bc0*/  @P1 IMAD.IADD R3, R3, 0x1, R108 ;  /* 0x0000000103031824 */ /* 0x000fe200078e026c */
[----:B------:R-:W-:Y:S06]  /*6bd0*/  @P0 BRA `(.L_x_106) ;  /* 0x00000000000c0947 */ /* 0x000fec0003800000 */
[----:B------:R-:W-:Y:S04]  /*6be0*/  SHF.L.U32 R4, R89, 0x1f, RZ ;  /* 0x0000001f59047819 */ /* 0x000fe800000006ff */
[----:B------:R-:W3:Y:S02]  /*6bf0*/  SYNCS.PHASECHK.TRANS64.TRYWAIT P0, [R109+URZ+0x40], R4 ;  /* 0x000040046d0075a7 */ /* 0x000ee400080011ff */
[----:B---3--:R-:W-:Y:S05]  /*6c00*/  @!P0 BRA `(.L_x_107) ;  /* 0x0000001400b08947 */ /* 0x008fea0003800000 */
.L_x_106:
[----:B------:R-:W-:Y:S05]  /*6c10*/  BSYNC B0 ;  /* 0x0000000000007941 */ /* 0x000fea0003800000 */
.L_x_105:
[----:B------:R-:W-:Y:S01]  /*6c20*/  ISETP.NE.AND P0, PT, R103, RZ, PT ;  /* 0x000000ff6700720c */ /* 0x000fe20003f05270 */
[----:B---3--:R-:W-:Y:S02]  /*6c30*/  VIADD R109, R109, 0x50 ;  /* 0x000000506d6d7836 */ /* 0x008fe40000000000 */
[----:B------:R-:W-:Y:S03]  /*6c40*/  VIADD R90, R90, 0x1 ;  /* 0x000000015a5a7836 */ /* 0x000fe60000000000 */
[----:B--2---:R-:W-:Y:S07]  /*6c50*/  PRMT R0, R0, 0x654, R109 ;  /* 0x0000065400007816 */ /* 0x004fee000000006d */
[----:B------:R2:W3:Y:S04]  /*6c60*/  @P0 LDS.128 R72, [R2+UR44+0x200] ;  /* 0x0002002c02480984 */ /* 0x0004e80008000c00 */
[----:B------:R2:W4:Y:S01]  /*6c70*/  @P0 LDS.128 R76, [R3+0x210] ;  /* 0x00021000034c0984 */ /* 0x0005220000000c00 */
        /* <DEDUP_REMOVED lines=10> */
[----:B--23--:R-:W-:Y:S02]  /*6d20*/  LOP3.LUT R89, R89, R0, RZ, 0x3c, !PT ;  /* 0x0000000059597212 */ /* 0x00cfe400078e3cff */
.L_x_104:
[----:B------:R-:W-:Y:S05]  /*6d30*/  BSYNC B1 ;  /* 0x0000000000017941 */ /* 0x000fea0003800000 */
.L_x_103:
[----:B------:R-:W-:Y:S05]  /*6d40*/  VIADD R0, R39, 0x40 ;  /* 0x0000004027007836 */ /* 0x000fea0000000000 */
[----:B------:R-:W-:Y:S04]  /*6d50*/  SHF.R.U32.HI R0, RZ, 0x15, R0 ;  /* 0x00000015ff007819 */ /* 0x000fe80000011600 */
[----:B------:R-:W-:Y:S11]  /*6d60*/  LOP3.LUT P0, RZ, R0, 0x3, R85, 0x48, !PT ;  /* 0x0000000300ff7812 */ /* 0x000ff60007804855 */
[----:B------:R-:W-:Y:S02]  /*6d70*/  @!UPT UIADD3 URZ, UPT, UPT, URZ, URZ, URZ ;  /* 0x000000fffffff290 */ /* 0x000fe4000fffe0ff */
[----:B------:R-:W-:Y:S05]  /*6d80*/  @!P0 BRA `(.L_x_108) ;  /* 0x0000000000408947 */ /* 0x000fea0003800000 */
[----:B------:R-:W2:Y:S01]  /*6d90*/  LDCU.64 UR8, c[0x4][0x70] ;  /* 0x01000e00ff0877ac */ /* 0x000ea20008000a00 */
[----:B------:R-:W-:Y:S01]  /*6da0*/  MOV R3, 0x0 ;  /* 0x0000000000037802 */ /* 0x000fe20000000f00 */
[----:B------:R-:W-:Y:S02]  /*6db0*/  HFMA2 R12, -RZ, RZ, 0, 5.9604644775390625e-08 ;  /* 0x00000001ff0c7431 */ /* 0x000fe400000001ff */
[----:B------:R-:W-:Y:S02]  /*6dc0*/  IMAD.MOV.U32 R8, RZ, RZ, 0x192 ;  /* 0x00000192ff087424 */ /* 0x000fe400078e00ff */
[----:B------:R-:W-:Y:S01]  /*6dd0*/  IMAD.MOV.U32 R13, RZ, RZ, RZ ;  /* 0x000000ffff0d7224 */ /* 0x000fe200078e00ff */
[----:B------:R-:W3:Y:S01]  /*6de0*/  LDCU.64 UR6, c[0x4][0x78] ;  /* 0x01000f00ff0677ac */ /* 0x000ee20008000a00 */
[----:B------:R-:W1:Y:S01]  /*6df0*/  LDC.64 R2, c[0x4][R3] ;  /* 0x0100000003027b82 */ /* 0x000e620000000a00 */
[----:B------:R-:W5:Y:S01]  /*6e00*/  LDCU.64 UR4, c[0x4][0x10] ;  /* 0x01000200ff0477ac */ /* 0x000f620008000a00 */
[----:B--2---:R-:W-:Y:S01]  /*6e10*/  MOV R5, UR9 ;  /* 0x0000000900057c02 */ /* 0x004fe20008000f00 */
[----:B------:R-:W-:Y:S01]  /*6e20*/  IMAD.U32 R4, RZ, RZ, UR8 ;  /* 0x00000008ff047e24 */ /* 0x000fe2000f8e00ff */
[----:B---3--:R-:W-:Y:S01]  /*6e30*/  MOV R7, UR7 ;  /* 0x0000000700077c02 */ /* 0x008fe20008000f00 */
[----:B------:R-:W-:Y:S01]  /*6e40*/  IMAD.U32 R6, RZ, RZ, UR6 ;  /* 0x00000006ff067e24 */ /* 0x000fe2000f8e00ff */
[----:B-----5:R-:W-:Y:S01]  /*6e50*/  MOV R11, UR5 ;  /* 0x00000005000b7c02 */ /* 0x020fe20008000f00 */
[----:B------:R-:W-:Y:S02]  /*6e60*/  IMAD.U32 R10, RZ, RZ, UR4 ;  /* 0x00000004ff0a7e24 */ /* 0x000fe4000f8e00ff */
[----:B------:R-:W-:Y:S07]  /*6e70*/  LEPC R20, `(.L_x_108) ;  /* 0x000000001014794e */ /* 0x000fee0000000000 */
[----:B-1--4-:R-:W-:Y:S05]  /*6e80*/  CALL.ABS.NOINC R2 ;  /* 0x0000000002007343 */ /* 0x012fea0003c00000 */
.L_x_108:
[----:B------:R-:W-:Y:S01]  /*6e90*/  ISETP.NE.AND P0, PT, R95, RZ, PT ;  /* 0x000000ff5f00720c */ /* 0x000fe20003f05270 */
[----:B------:R-:W-:Y:S05]  /*6ea0*/  WARPSYNC.ALL ;  /* 0x0000000000007948 */ /* 0x000fea0003800000 */
[----:B------:R-:W-:Y:S01]  /*6eb0*/  R2UR UR4, R39 ;  /* 0x00000000270472ca */ /* 0x000fe200000e0000 */
[----:B------:R-:W2:Y:S01]  /*6ec0*/  S2UR UR6, SR_CgaCtaId ;  /* 0x00000000000679c3 */ /* 0x000ea20000008800 */
[-C--:B------:R-:W-:Y:S01]  /*6ed0*/  F2FP.F16.E4M3.UNPACK_B R42, R72.reuse ;  /* 0x00000048ff2a723e */ /* 0x080fe200020006ff */
[----:B------:R-:W-:Y:S01]  /*6ee0*/  BSSY.RECONVERGENT B0, `(.L_x_109) ;  /* 0x000009c000007945 */ /* 0x000fe20003800200 */
[----:B------:R-:W-:Y:S02]  /*6ef0*/  F2FP.F16.E4M3.UNPACK_B R72, R72.H1 ;  /* 0x00000048ff48723e */ /* 0x000fe400030006ff */
[-C--:B------:R-:W-:Y:S01]  /*6f00*/  F2FP.F16.E4M3.UNPACK_B R46, R73.reuse ;  /* 0x00000049ff2e723e */ /* 0x080fe200020006ff */
[--C-:B------:R-:W-:Y:S01]  /*6f10*/  HADD2.F32 R40, -RZ, R42.reuse.H0_H0 ;  /* 0x2000002aff287230 */ /* 0x100fe20000004100 */
[----:B------:R-:W-:Y:S01]  /*6f20*/  F2FP.F16.E4M3.UNPACK_B R73, R73.H1 ;  /* 0x00000049ff49723e */ /* 0x000fe200030006ff */
[----:B------:R-:W-:Y:S01]  /*6f30*/  HADD2.F32 R42, -RZ, R42.H1_H1 ;  /* 0x3000002aff2a7230 */ /* 0x000fe20000004100 */
[-C--:B------:R-:W-:Y:S01]  /*6f40*/  F2FP.F16.E4M3.UNPACK_B R50, R74.reuse ;  /* 0x0000004aff32723e */ /* 0x080fe200020006ff */
[----:B------:R-:W-:Y:S01]  /*6f50*/  HADD2.F32 R43, -RZ, R72.H0_H0 ;  /* 0x20000048ff2b7230 */ /* 0x000fe20000004100 */
[----:B------:R-:W-:Y:S01]  /*6f60*/  F2FP.F16.E4M3.UNPACK_B R74, R74.H1 ;  /* 0x0000004aff4a723e */ /* 0x000fe200030006ff */
[----:B------:R-:W-:Y:S01]  /*6f70*/  LDTM.16dp32bit_t0_t15.x32 R4, tmem[UR4+0x40] ;  /* 0x00004004000479ee */ /* 0x000fe20008a80000 */
[----:B------:R-:W3:Y:S01]  /*6f80*/  LDTM.16dp32bit_t16_t31.x32 R4, tmem[UR4+0x60] ;  /* 0x00006004000479ee */ /* 0x000ee20008aa0000 */
[----:B------:R-:W-:Y:S01]  /*6f90*/  NOP ;  /* 0x0000000000007918 */ /* 0x000fe20000000000 */
[--C-:B------:R-:W-:Y:S01]  /*6fa0*/  HADD2.F32 R45, -RZ, R46.reuse.H0_H0 ;  /* 0x2000002eff2d7230 */ /* 0x100fe20000004100 */
[----:B------:R-:W-:Y:S01]  /*6fb0*/  R2UR UR5, R100 ;  /* 0x00000000640572ca */ /* 0x000fe200000e0000 */
[----:B------:R-:W-:Y:S01]  /*6fc0*/  HADD2.F32 R46, -RZ, R46.H1_H1 ;  /* 0x3000002eff2e7230 */ /* 0x000fe20000004100 */
[----:B------:R-:W-:Y:S01]  /*6fd0*/  F2FP.F16.E4M3.UNPACK_B R54, R75 ;  /* 0x0000004bff36723e */ /* 0x000fe200020006ff */
[--C-:B------:R-:W-:Y:S01]  /*6fe0*/  HADD2.F32 R49, -RZ, R50.reuse.H0_H0 ;  /* 0x20000032ff317230 */ /* 0x100fe20000004100 */
[----:B----4-:R-:W-:Y:S01]  /*6ff0*/  F2FP.F16.E4M3.UNPACK_B R58, R76 ;  /* 0x0000004cff3a723e */ /* 0x010fe200020006ff */
[----:B------:R-:W-:Y:S01]  /*7000*/  HADD2.F32 R50, -RZ, R50.H1_H1 ;  /* 0x30000032ff327230 */ /* 0x000fe20000004100 */
[----:B------:R-:W-:Y:S01]  /*7010*/  F2FP.F16.E4M3.UNPACK_B R62, R77 ;  /* 0x0000004dff3e723e */ /* 0x000fe200020006ff */
[--C-:B------:R-:W-:Y:S01]  /*7020*/  HADD2.F32 R53, -RZ, R54.reuse.H0_H0 ;  /* 0x20000036ff357230 */ /* 0x100fe20000004100 */
[----:B------:R-:W-:Y:S01]  /*7030*/  F2FP.F16.E4M3.UNPACK_B R66, R78 ;  /* 0x0000004eff42723e */ /* 0x000fe200020006ff */
[----:B------:R-:W-:Y:S01]  /*7040*/  HADD2.F32 R54, -RZ, R54.H1_H1 ;  /* 0x30000036ff367230 */ /* 0x000fe20000004100 */
[----:B------:R-:W-:Y:S01]  /*7050*/  F2FP.F16.E4M3.UNPACK_B R69, R79 ;  /* 0x0000004fff45723e */ /* 0x000fe200020006ff */
[--C-:B------:R-:W-:Y:S01]  /*7060*/  HADD2.F32 R57, -RZ, R58.reuse.H0_H0 ;  /* 0x2000003aff397230 */ /* 0x100fe20000004100 */
[----:B------:R-:W-:Y:S01]  /*7070*/  F2FP.F16.E4M3.UNPACK_B R75, R75.H1 ;  /* 0x0000004bff4b723e */ /* 0x000fe200030006ff */
[----:B------:R-:W-:Y:S01]  /*7080*/  UIADD3 UR4, UPT, UPT, UR5, 0xb0, URZ ;  /* 0x000000b005047890 */ /* 0x000fe2000fffe0ff */
[----:B------:R-:W-:Y:S01]  /*7090*/  HADD2.F32 R59, -RZ, R58.H1_H1 ;  /* 0x3000003aff3b7230 */ /* 0x000fe20000004100 */
[----:B------:R-:W-:Y:S01]  /*70a0*/  F2FP.F16.E4M3.UNPACK_B R76, R76.H1 ;  /* 0x0000004cff4c723e */ /* 0x000fe200030006ff */
[--C-:B------:R-:W-:Y:S01]  /*70b0*/  HADD2.F32 R61, -RZ, R62.reuse.H0_H0 ;  /* 0x2000003eff3d7230 */ /* 0x100fe20000004100 */
[----:B------:R-:W-:Y:S01]  /*70c0*/  F2FP.F16.E4M3.UNPACK_B R77, R77.H1 ;  /* 0x0000004dff4d723e */ /* 0x000fe200030006ff */
[----:B------:R-:W-:Y:S01]  /*70d0*/  HADD2.F32 R62, -RZ, R62.H1_H1 ;  /* 0x3000003eff3e7230 */ /* 0x000fe20000004100 */
[----:B------:R-:W-:Y:S01]  /*70e0*/  F2FP.F16.E4M3.UNPACK_B R78, R78.H1 ;  /* 0x0000004eff4e723e */ /* 0x000fe200030006ff */
[--C-:B------:R-:W-:Y:S01]  /*70f0*/  HADD2.F32 R65, -RZ, R66.reuse.H0_H0 ;  /* 0x20000042ff417230 */ /* 0x100fe20000004100 */
[----:B--2---:R-:W-:Y:S01]  /*7100*/  UPRMT UR4, UR6, 0x654, UR4 ;  /* 0x0000065406047896 */ /* 0x004fe20008000004 */
        /* <DEDUP_REMOVED lines=8> */
[----:B------:R-:W-:Y:S01]  /*7190*/  SYNCS.ARRIVE.TRANS64.RED.A1T0 RZ, [UR4], RZ ;  /* 0x000000ffffff79a7 */ /* 0x000fe20008100404 */
        /* <DEDUP_REMOVED lines=15> */
[--C-:B------:R-:W-:Y:S02]  /*7290*/  HADD2.F32 R47, -RZ, R73.reuse.H0_H0 ;  /* 0x20000049ff2f7230 */ /* 0x100fe40000004100 */
[C---:B------:R-:W-:Y:S01]  /*72a0*/  FMUL R10, R38.reuse, R10 ;  /* 0x0000000a260a7220 */ /* 0x040fe20000400000 */
[C---:B------:R-:W-:Y:S01]  /*72b0*/  FFMA R6, R41.reuse, R43, R6 ;  /* 0x0000002b29067223 */ /* 0x040fe20000000006 */
[----:B------:R-:W-:Y:S02]  /*72c0*/  HADD2.F32 R48, -RZ, R73.H1_H1 ;  /* 0x30000049ff307230 */ /* 0x000fe40000004100 */
[C---:B------:R-:W-:Y:S01]  /*72d0*/  FFMA R7, R41.reuse, R44, R7 ;  /* 0x0000002c29077223 */ /* 0x040fe20000000007 */
[C---:B------:R-:W-:Y:S01]  /*72e0*/  FFMA R8, R41.reuse, R45, R8 ;  /* 0x0000002d29087223 */ /* 0x040fe20000000008 */
[C---:B------:R-:W-:Y:S01]  /*72f0*/  FFMA R9, R41.reuse, R46, R9 ;  /* 0x0000002e29097223 */ /* 0x040fe20000000009 */
[----:B------:R-:W-:Y:S01]  /*7300*/  FFMA R10, R41, R47, R10 ;  /* 0x0000002f290a7223 */ /* 0x000fe2000000000a */
[----:B------:R-:W-:Y:S01]  /*7310*/  HADD2.F32 R43, -RZ, R69.H0_H0 ;  /* 0x20000045ff2b7230 */ /* 0x000fe20000004100 */
[----:B-1----:R-:W-:Y:S01]  /*7320*/  F2FP.SATFINITE.E4M3.F32.PACK_AB_MERGE_C R96, R7, R6, RZ ;  /* 0x000000060760723e */ /* 0x002fe200048070ff */
[C---:B------:R-:W-:Y:S01]  /*7330*/  FMUL R11, R38.reuse, R11 ;  /* 0x0000000b260b7220 */ /* 0x040fe20000400000 */
[--C-:B------:R-:W-:Y:S02]  /*7340*/  HADD2.F32 R51, -RZ, R74.reuse.H0_H0 ;  /* 0x2000004aff337230 */ /* 0x100fe40000004100 */
[C---:B------:R-:W-:Y:S01]  /*7350*/  FMUL R14, R38.reuse, R14 ;  /* 0x0000000e260e7220 */ /* 0x040fe20000400000 */
[----:B------:R-:W-:Y:S01]  /*7360*/  HADD2.F32 R52, -RZ, R74.H1_H1 ;  /* 0x3000004aff347230 */ /* 0x000fe20000004100 */
[----:B------:R-:W-:Y:S01]  /*7370*/  F2FP.SATFINITE.E4M3.F32.PACK_AB_MERGE_C R96, R5, R4, R96 ;  /* 0x000000040560723e */ /* 0x000fe20004807060 */
[C---:B------:R-:W-:Y:S01]  /*7380*/  FFMA R11, R41.reuse, R48, R11 ;  /* 0x00000030290b7223 */ /* 0x040fe2000000000b */
[C---:B------:R-:W-:Y:S01]  /*7390*/  FFMA R12, R41.reuse, R49, R12 ;  /* 0x00000031290c7223 */ /* 0x040fe2000000000c */
[C---:B------:R-:W-:Y:S01]  /*73a0*/  FFMA R13, R41.reuse, R50, R13 ;  /* 0x00000032290d7223 */ /* 0x040fe2000000000d */
[----:B------:R-:W-:Y:S01]  /*73b0*/  FFMA R14, R41, R51, R14 ;  /* 0x00000033290e7223 */ /* 0x000fe2000000000e */
[C---:B------:R-:W-:Y:S01]  /*73c0*/  FMUL R15, R38.reuse, R15 ;  /* 0x0000000f260f7220 */ /* 0x040fe20000400000 */
[----:B------:R-:W-:Y:S01]  /*73d0*/  F2FP.F16.E4M3.UNPACK_B R79, R79.H1 ;  /* 0x0000004fff4f723e */ /* 0x000fe200030006ff */
[--C-:B------:R-:W-:Y:S01]  /*73e0*/  HADD2.F32 R55, -RZ, R75.reuse.H0_H0 ;  /* 0x2000004bff377230 */ /* 0x100fe20000004100 */
[----:B------:R-:W-:Y:S01]  /*73f0*/  F2FP.SATFINITE.E4M3.F32.PACK_AB_MERGE_C R97, R11, R10, RZ ;  /* 0x0000000a0b61723e */ /* 0x000fe200048070ff */
[C---:B------:R-:W-:Y:S01]  /*7400*/  FFMA R15, R41.reuse, R52, R15 ;  /* 0x00000034290f7223 */ /* 0x040fe2000000000f */
[C---:B------:R-:W-:Y:S01]  /*7410*/  FFMA R16, R41.reuse, R53, R16 ;  /* 0x0000003529107223 */ /* 0x040fe20000000010 */
[----:B------:R-:W-:Y:S01]  /*7420*/  FFMA R17, R41, R54, R17 ;  /* 0x0000003629117223 */ /* 0x000fe20000000011 */
[----:B------:R-:W-:Y:S01]  /*7430*/  F2FP.SATFINITE.E4M3.F32.PACK_AB_MERGE_C R97, R9, R8, R97 ;  /* 0x000000080961723e */ /* 0x000fe20004807061 */
[----:B------:R-:W-:Y:S01]  /*7440*/  HADD2.F32 R56, -RZ, R75.H1_H1 ;  /* 0x3000004bff387230 */ /* 0x000fe20000004100 */
[----:B------:R-:W-:Y:S01]  /*7450*/  F2FP.SATFINITE.E4M3.F32.PACK_AB_MERGE_C R98, R15, R14, RZ ;  /* 0x0000000e0f62723e */ /* 0x000fe200048070ff */
[C---:B------:R-:W-:Y:S01]  /*7460*/  FMUL R18, R38.reuse, R18 ;  /* 0x0000001226127220 */ /* 0x040fe20000400000 */
[C---:B------:R-:W-:Y:S01]  /*7470*/  FMUL R19, R38.reuse, R19 ;  /* 0x0000001326137220 */ /* 0x040fe20000400000 */
[--C-:B------:R-:W-:Y:S02]  /*7480*/  HADD2.F32 R58, -RZ, R76.reuse.H0_H0 ;  /* 0x2000004cff3a7230 */ /* 0x100fe40000004100 */
[C---:B------:R-:W-:Y:S01]  /*7490*/  FMUL R3, R38.reuse, R22 ;  /* 0x0000001626037220 */ /* 0x040fe20000400000 */
[C---:B------:R-:W-:Y:S01]  /*74a0*/  FFMA R18, R41.reuse, R55, R18 ;  /* 0x0000003729127223 */ /* 0x040fe20000000012 */
[----:B------:R-:W-:Y:S02]  /*74b0*/  HADD2.F32 R60, -RZ, R76.H1_H1 ;  /* 0x3000004cff3c7230 */ /* 0x000fe40000004100 */
        /* <DEDUP_REMOVED lines=42> */
[----:B------:R-:W-:Y:S03]  /*7760*/  IADD3 R70, PT, PT, R36, 0x1, RZ ;  /* 0x0000000124467810 */ /* 0x000fe60007ffe0ff */
        /* <DEDUP_REMOVED lines=10> */
[----:B------:R-:W-:Y:S02]  /*7810*/  UIADD3 UR9, UPT, UPT, UR49, 0x40, URZ ;  /* 0x0000004031097890 */ /* 0x000fe4000fffe0ff */
[----:B------:R-:W-:Y:S01]  /*7820*/  UIADD3 UR8, UPT, UPT, UR44, 0x3200, URZ ;  /* 0x000032002c087890 */ /* 0x000fe2000fffe0ff */
[----:B------:R-:W-:Y:S01]  /*7830*/  UMOV UR10, UR50 ;  /* 0x00000032000a7c82 */ /* 0x000fe20008000000 */
[----:B------:R-:W-:Y:S01]  /*7840*/  UMOV UR11, UR36 ;  /* 0x00000024000b7c82 */ /* 0x000fe20008000000 */
[----:B--2---:R-:W-:Y:S04]  /*7850*/  UIADD3 UR4, UP0, UPT, UR6, 0x680, URZ ;  /* 0x0000068006047890 */ /* 0x004fe8000ff1e0ff */
[----:B------:R-:W-:Y:S09]  /*7860*/  UIADD3.X UR5, UPT, UPT, URZ, UR7, URZ, UP0, !UPT ;  /* 0x00000007ff057290 */ /* 0x000ff200087fe4ff */
[----:B------:R2:W-:Y:S01]  /*7870*/  UTMASTG.3D [UR8], [UR4] ;  /* 0x00000008040073b5 */ /* 0x0005e20008010000 */
[----:B------:R0:W-:Y:S01]  /*7880*/  UTMACMDFLUSH ;  /* 0x00000000000079b7 */ /* 0x0001e20000000000 */
[----:B--2---:R-:W-:Y:S04]  /*7890*/  DEPBAR.LE SB0, 0x1 ;  /* 0x000080400000791a */ /* 0x004fe80000000000 */
.L_x_110:
[----:B------:R-:W-:Y:S05]  /*78a0*/  BSYNC.RECONVERGENT B0 ;  /* 0x0000000000007941 */ /* 0x000fea0003800200 */
.L_x_109:
[----:B------:R-:W-:Y:S01]  /*78b0*/  BAR.SYNC.DEFER_BLOCKING 0x1, 0x80 ;  /* 0x0042000000007b1d */ /* 0x000fe20000010000 */
[----:B------:R-:W-:Y:S01]  /*78c0*/  ISETP.NE.AND P0, PT, R87, 0x2, PT ;  /* 0x000000025700780c */ /* 0x000fe20003f05270 */
[----:B------:R-:W-:Y:S01]  /*78d0*/  UISETP.NE.AND UP0, UPT, UR45, URZ, UPT ;  /* 0x000000ff2d00728c */ /* 0x000fe2000bf05270 */
[----:B------:R-:W-:Y:S01]  /*78e0*/  ISETP.NE.AND P1, PT, R70, 0x4, PT ;  /* 0x000000044600780c */ /* 0x000fe20003f25270 */
[----:B------:R-:W-:Y:S01]  /*78f0*/  UIADD3 UR20, UPT, UPT, UR37, UR62, URZ ;  /* 0x0000003e25147290 */ /* 0x000fe2000fffe0ff */
[----:B------:R-:W-:Y:S01]  /*7900*/  SEL R0, RZ, 0x1, P0 ;  /* 0x00000001ff007807 */ /* 0x000fe20000000000 */
[----:B------:R-:W-:Y:S01]  /*7910*/  UIADD3 UR16, UPT, UPT, UR38, UR59, URZ ;  /* 0x0000003b26107290 */ /* 0x000fe2000fffe0ff */
[----:B------:R-:W-:Y:S02]  /*7920*/  SEL R3, RZ, 0x1, P1 ;  /* 0x00000001ff037807 */ /* 0x000fe40000800000 */
[----:B------:R-:W-:Y:S02]  /*7930*/  LOP3.LUT R91, R91, R0, RZ, 0x3c, !PT ;  /* 0x000000005b5b7212 */ /* 0x000fe400078e3cff */
[----:B------:R-:W-:Y:S02]  /*7940*/  LOP3.LUT R92, R92, R3, RZ, 0x3c, !PT ;  /* 0x000000035c5c7212 */ /* 0x000fe400078e3cff */
[----:B------:R-:W-:Y:S02]  /*7950*/  SEL R87, R87, RZ, P0 ;  /* 0x000000ff57577207 */ /* 0x000fe40000000000 */
[----:B------:R-:W-:Y:S01]  /*7960*/  SEL R36, R70, RZ, P1 ;  /* 0x000000ff46247207 */ /* 0x000fe20000800000 */
[----:B------:R-:W-:Y:S01]  /*7970*/  UMOV UR36, UR58 ;  /* 0x0000003a00247c82 */ /* 0x000fe20008000000 */
[----:B------:R-:W-:Y:S05]  /*7980*/  BRA.U UP0, `(.L_x_111) ;  /* 0xffffffd500987547 */ /* 0x000fea000b83ffff */
[----:B------:R-:W-:Y:S05]  /*7990*/  EXIT ;  /* 0x000000000000794d */ /* 0x000fea0003800000 */
.L_x_24:
[----:B-1----:R1:W2:Y:S02]  /*79a0*/  SYNCS.PHASECHK.TRANS64.TRYWAIT P0, [R0+URZ+0xe0], R3 ;  /* 0x0000e003000075a7 */ /* 0x0022a400080011ff */
[----:B--2---:R-:W-:Y:S05]  /*79b0*/  @!P0 NANOSLEEP.SYNCS 0x989680 ;  /* 0x009896800000895d */ /* 0x004fea0003900000 */
[----:B------:R-:W2:Y:S02]  /*79c0*/  @!P0 SYNCS.PHASECHK.TRANS64 P0, [R0+URZ+0xe0], R3 ;  /* 0x0000e003000085a7 */ /* 0x000ea400080010ff */
[----:B--2---:R-:W-:Y:S05]  /*79d0*/  @!P0 BRA `(.L_x_24) ;  /* 0xfffffffc00f08947 */ /* 0x004fea000383ffff */
[----:B------:R-:W-:Y:S05]  /*79e0*/  BRA `(.L_x_112) ;  /* 0xffffff9c00f47947 */ /* 0x000fea000383ffff */
.L_x_27:
[----:B-1----:R-:W-:-:S07]  /*79f0*/  MOV R0, UR33 ;  /* 0x0000002100007c02 */ /* 0x002fce0008000f00 */
.L_x_113:
[----:B-1----:R1:W2:Y:S02]  /*7a00*/  SYNCS.PHASECHK.TRANS64.TRYWAIT P0, [R0+URZ+0x20], R3 ;  /* 0x00002003000075a7 */ /* 0x0022a400080011ff */
[----:B--2---:R-:W-:Y:S05]  /*7a10*/  @!P0 NANOSLEEP.SYNCS 0x989680 ;  /* 0x009896800000895d */ /* 0x004fea0003900000 */
[----:B------:R-:W2:Y:S02]  /*7a20*/  @!P0 SYNCS.PHASECHK.TRANS64 P0, [R0+URZ+0x20], R3 ;  /* 0x00002003000085a7 */ /* 0x000ea400080010ff */
[----:B--2---:R-:W-:Y:S05]  /*7a30*/  @!P0 BRA `(.L_x_113) ;  /* 0xfffffffc00f08947 */ /* 0x004fea000383ffff */
[----:B------:R-:W-:Y:S05]  /*7a40*/  BRA `(.L_x_26) ;  /* 0xffffffa000387947 */ /* 0x000fea000383ffff */
.L_x_34:
[----:B-1----:R-:W-:-:S07]  /*7a50*/  MOV R0, UR17 ;  /* 0x0000001100007c02 */ /* 0x002fce0008000f00 */
.L_x_114:
[----:B-1----:R1:W2:Y:S02]  /*7a60*/  SYNCS.PHASECHK.TRANS64.TRYWAIT P0, [R0+URZ+0x20], R3 ;  /* 0x00002003000075a7 */ /* 0x0022a400080011ff */
[----:B--2---:R-:W-:Y:S05]  /*7a70*/  @!P0 NANOSLEEP.SYNCS 0x989680 ;  /* 0x009896800000895d */ /* 0x004fea0003900000 */
[----:B------:R-:W2:Y:S02]  /*7a80*/  @!P0 SYNCS.PHASECHK.TRANS64 P0, [R0+URZ+0x20], R3 ;  /* 0x00002003000085a7 */ /* 0x000ea400080010ff */
[----:B--2---:R-:W-:Y:S05]  /*7a90*/  @!P0 BRA `(.L_x_114) ;  /* 0xfffffffc00f08947 */ /* 0x004fea000383ffff */
[----:B------:R-:W-:Y:S05]  /*7aa0*/  BRA `(.L_x_33) ;  /* 0xffffffa000f87947 */ /* 0x000fea000383ffff */
.L_x_39:
[----:B-1----:R1:W2:Y:S02]  /*7ab0*/  SYNCS.PHASECHK.TRANS64.TRYWAIT P0, [R3+URZ+0x70], R0 ;  /* 0x00007000030075a7 */ /* 0x0022a400080011ff */
[----:B--2---:R-:W-:Y:S05]  /*7ac0*/  @!P0 NANOSLEEP.SYNCS 0x989680 ;  /* 0x009896800000895d */ /* 0x004fea0003900000 */
[----:B------:R-:W2:Y:S02]  /*7ad0*/  @!P0 SYNCS.PHASECHK.TRANS64 P0, [R3+URZ+0x70], R0 ;  /* 0x00007000030085a7 */ /* 0x000ea400080010ff */
[----:B--2---:R-:W-:Y:S05]  /*7ae0*/  @!P0 BRA `(.L_x_39) ;  /* 0xfffffffc00f08947 */ /* 0x004fea000383ffff */
[----:B------:R-:W-:Y:S05]  /*7af0*/  BRA `(.L_x_115) ;  /* 0xffffffa400987947 */ /* 0x000fea000383ffff */
.L_x_43:
[----:B-1----:R-:W-:-:S07]  /*7b00*/  MOV R0, UR4 ;  /* 0x0000000400007c02 */ /* 0x002fce0008000f00 */
.L_x_116:
[----:B-1----:R1:W2:Y:S02]  /*7b10*/  SYNCS.PHASECHK.TRANS64.TRYWAIT P0, [R0+URZ], R3 ;  /* 0x00000003000075a7 */ /* 0x0022a400080011ff */
[----:B--2---:R-:W-:Y:S05]  /*7b20*/  @!P0 NANOSLEEP.SYNCS 0x989680 ;  /* 0x009896800000895d */ /* 0x004fea0003900000 */
[----:B------:R-:W2:Y:S02]  /*7b30*/  @!P0 SYNCS.PHASECHK.TRANS64 P0, [R0+URZ], R3 ;  /* 0x00000003000085a7 */ /* 0x000ea400080010ff */
[----:B--2---:R-:W-:Y:S05]  /*7b40*/  @!P0 BRA `(.L_x_116) ;  /* 0xfffffffc00f08947 */ /* 0x004fea000383ffff */
[----:B------:R-:W-:Y:S05]  /*7b50*/  BRA `(.L_x_117) ;  /* 0xffffffac003c7947 */ /* 0x000fea000383ffff */
.L_x_44:
[----:B------:R-:W-:-:S07]  /*7b60*/  MOV R0, UR5 ;  /* 0x0000000500007c02 */ /* 0x000fce0008000f00 */
.L_x_118:
[----:B-1----:R1:W2:Y:S02]  /*7b70*/  SYNCS.PHASECHK.TRANS64.TRYWAIT P0, [R0+URZ], R3 ;  /* 0x00000003000075a7 */ /* 0x0022a400080011ff */
[----:B--2---:R-:W-:Y:S05]  /*7b80*/  @!P0 NANOSLEEP.SYNCS 0x989680 ;  /* 0x009896800000895d */ /* 0x004fea0003900000 */
[----:B------:R-:W2:Y:S02]  /*7b90*/  @!P0 SYNCS.PHASECHK.TRANS64 P0, [R0+URZ], R3 ;  /* 0x00000003000085a7 */ /* 0x000ea400080010ff */
[----:B--2---:R-:W-:Y:S05]  /*7ba0*/  @!P0 BRA `(.L_x_118) ;  /* 0xfffffffc00f08947 */ /* 0x004fea000383ffff */
[----:B------:R-:W-:Y:S05]  /*7bb0*/  BRA `(.L_x_119) ;  /* 0xffffffac00487947 */ /* 0x000fea000383ffff */
.L_x_45:
[----:B------:R-:W-:-:S07]  /*7bc0*/  MOV R0, UR5 ;  /* 0x0000000500007c02 */ /* 0x000fce0008000f00 */
.L_x_120:
[----:B-1----:R1:W2:Y:S02]  /*7bd0*/  SYNCS.PHASECHK.TRANS64.TRYWAIT P0, [R0+URZ], R3 ;  /* 0x00000003000075a7 */ /* 0x0022a400080011ff */
[----:B--2---:R-:W-:Y:S05]  /*7be0*/  @!P0 NANOSLEEP.SYNCS 0x989680 ;  /* 0x009896800000895d */ /* 0x004fea0003900000 */
[----:B------:R-:W2:Y:S02]  /*7bf0*/  @!P0 SYNCS.PHASECHK.TRANS64 P0, [R0+URZ], R3 ;  /* 0x00000003000085a7 */ /* 0x000ea400080010ff */
[----:B--2---:R-:W-:Y:S05]  /*7c00*/  @!P0 BRA `(.L_x_120) ;  /* 0xfffffffc00f08947 */ /* 0x004fea000383ffff */
[----:B------:R-:W-:Y:S05]  /*7c10*/  BRA `(.L_x_121) ;  /* 0xffffffac00547947 */ /* 0x000fea000383ffff */
.L_x_48:
[----:B--2---:R2:W3:Y:S02]  /*7c20*/  SYNCS.PHASECHK.TRANS64.TRYWAIT P0, [R2+URZ+0xd0], R5 ;  /* 0x0000d005020075a7 */ /* 0x0044e400080011ff */
[----:B---3--:R-:W-:Y:S05]  /*7c30*/  @!P0 NANOSLEEP.SYNCS 0x989680 ;  /* 0x009896800000895d */ /* 0x008fea0003900000 */
[----:B------:R-:W3:Y:S02]  /*7c40*/  @!P0 SYNCS.PHASECHK.TRANS64 P0, [R2+URZ+0xd0], R5 ;  /* 0x0000d005020085a7 */ /* 0x000ee400080010ff */
[----:B---3--:R-:W-:Y:S05]  /*7c50*/  @!P0 BRA `(.L_x_48) ;  /* 0xfffffffc00f08947 */ /* 0x008fea000383ffff */
[----:B------:R-:W-:Y:S05]  /*7c60*/  BRA `(.L_x_122) ;  /* 0xffffffac00b87947 */ /* 0x000fea000383ffff */
.L_x_49:
[----:B------:R-:W-:-:S07]  /*7c70*/  MOV R2, UR4 ;  /* 0x0000000400027c02 */ /* 0x000fce0008000f00 */
.L_x_123:
[----:B--2---:R2:W3:Y:S02]  /*7c80*/  SYNCS.PHASECHK.TRANS64.TRYWAIT P0, [R2+URZ+0x80], R5 ;  /* 0x00008005020075a7 */ /* 0x0044e400080011ff */
[----:B---3--:R-:W-:Y:S05]  /*7c90*/  @!P0 NANOSLEEP.SYNCS 0x989680 ;  /* 0x009896800000895d */ /* 0x008fea0003900000 */
[----:B------:R-:W3:Y:S02]  /*7ca0*/  @!P0 SYNCS.PHASECHK.TRANS64 P0, [R2+URZ+0x80], R5 ;  /* 0x00008005020085a7 */ /* 0x000ee400080010ff */
[----:B---3--:R-:W-:Y:S05]  /*7cb0*/  @!P0 BRA `(.L_x_123) ;  /* 0xfffffffc00f08947 */ /* 0x008fea000383ffff */
[----:B------:R-:W-:Y:S05]  /*7cc0*/  BRA `(.L_x_124) ;  /* 0xffffffac00c87947 */ /* 0x000fea000383ffff */
.L_x_50:
[----:B--2---:R2:W3:Y:S02]  /*7cd0*/  SYNCS.PHASECHK.TRANS64.TRYWAIT P1, [R2+URZ+0x70], R5 ;  /* 0x00007005020075a7 */ /* 0x0044e400080211ff */
[----:B---3--:R-:W-:Y:S05]  /*7ce0*/  @!P1 NANOSLEEP.SYNCS 0x989680 ;  /* 0x009896800000995d */ /* 0x008fea0003900000 */
[----:B------:R-:W3:Y:S02]  /*7cf0*/  @!P1 SYNCS.PHASECHK.TRANS64 P1, [R2+URZ+0x70], R5 ;  /* 0x00007005020095a7 */ /* 0x000ee400080210ff */
[----:B---3--:R-:W-:Y:S05]  /*7d00*/  @!P1 BRA `(.L_x_50) ;  /* 0xfffffffc00f09947 */ /* 0x008fea000383ffff */
[----:B------:R-:W-:Y:S05]  /*7d10*/  BRA `(.L_x_125) ;  /* 0xffffffac00f87947 */ /* 0x000fea000383ffff */
.L_x_53:
[----:B------:R-:W-:-:S07]  /*7d20*/  MOV R0, UR4 ;  /* 0x0000000400007c02 */ /* 0x000fce0008000f00 */
.L_x_126:
[----:B--2---:R2:W3:Y:S02]  /*7d30*/  SYNCS.PHASECHK.TRANS64.TRYWAIT P0, [R0+URZ+0x80], R3 ;  /* 0x00008003000075a7 */ /* 0x0044e400080011ff */
[----:B---3--:R-:W-:Y:S05]  /*7d40*/  @!P0 NANOSLEEP.SYNCS 0x989680 ;  /* 0x009896800000895d */ /* 0x008fea0003900000 */
[----:B------:R-:W3:Y:S02]  /*7d50*/  @!P0 SYNCS.PHASECHK.TRANS64 P0, [R0+URZ+0x80], R3 ;  /* 0x00008003000085a7 */ /* 0x000ee400080010ff */
[----:B---3--:R-:W-:Y:S05]  /*7d60*/  @!P0 BRA `(.L_x_126) ;  /* 0xfffffffc00f08947 */ /* 0x008fea000383ffff */
[----:B------:R-:W-:Y:S05]  /*7d70*/  BRA `(.L_x_52) ;  /* 0xffffffb0004c7947 */ /* 0x000fea000383ffff */
.L_x_60:
[----:B-1----:R1:W2:Y:S02]  /*7d80*/  SYNCS.PHASECHK.TRANS64.TRYWAIT P1, [R0+URZ+0x70], R5 ;  /* 0x00007005000075a7 */ /* 0x0022a400080211ff */
[----:B--2---:R-:W-:Y:S05]  /*7d90*/  @!P1 NANOSLEEP.SYNCS 0x989680 ;  /* 0x009896800000995d */ /* 0x004fea0003900000 */
[----:B------:R-:W2:Y:S02]  /*7da0*/  @!P1 SYNCS.PHASECHK.TRANS64 P1, [R0+URZ+0x70], R5 ;  /* 0x00007005000095a7 */ /* 0x000ea400080210ff */
[----:B--2---:R-:W-:Y:S05]  /*7db0*/  @!P1 BRA `(.L_x_60) ;  /* 0xfffffffc00f09947 */ /* 0x004fea000383ffff */
[----:B------:R-:W-:Y:S05]  /*7dc0*/  BRA `(.L_x_127) ;  /* 0xffffffb400c47947 */ /* 0x000fea000383ffff */
.L_x_61:
[----:B------:R-:W-:-:S07]  /*7dd0*/  MOV R3, UR31 ;  /* 0x0000001f00037c02 */ /* 0x000fce0008000f00 */
.L_x_128:
[----:B-1----:R1:W2:Y:S02]  /*7de0*/  SYNCS.PHASECHK.TRANS64.TRYWAIT P0, [R3+URZ+0xb0], R0 ;  /* 0x0000b000030075a7 */ /* 0x0022a400080011ff */
[----:B--2---:R-:W-:Y:S05]  /*7df0*/  @!P0 NANOSLEEP.SYNCS 0x989680 ;  /* 0x009896800000895d */ /* 0x004fea0003900000 */
[----:B------:R-:W2:Y:S02]  /*7e00*/  @!P0 SYNCS.PHASECHK.TRANS64 P0, [R3+URZ+0xb0], R0 ;  /* 0x0000b000030085a7 */ /* 0x000ea400080010ff */
[----:B--2---:R-:W-:Y:S05]  /*7e10*/  @!P0 BRA `(.L_x_128) ;  /* 0xfffffffc00f08947 */ /* 0x004fea000383ffff */
[----:B------:R-:W-:Y:S05]  /*7e20*/  BRA `(.L_x_129) ;  /* 0xffffffb800147947 */ /* 0x000fea000383ffff */
.L_x_64:
[----:B------:R-:W-:Y:S07]  /*7e30*/  MOV R0, UR5 ;  /* 0x0000000500007c02 */ /* 0x000fee0008000f00 */
.L_x_130:
[----:B-1----:R1:W2:Y:S02]  /*7e40*/  SYNCS.PHASECHK.TRANS64.TRYWAIT P0, [R0+URZ], R3 ;  /* 0x00000003000075a7 */ /* 0x0022a400080011ff */
[----:B--2---:R-:W-:Y:S05]  /*7e50*/  @!P0 NANOSLEEP.SYNCS 0x989680 ;  /* 0x009896800000895d */ /* 0x004fea0003900000 */
[----:B------:R-:W2:Y:S02]  /*7e60*/  @!P0 SYNCS.PHASECHK.TRANS64 P0, [R0+URZ], R3 ;  /* 0x00000003000085a7 */ /* 0x000ea400080010ff */
[----:B--2---:R-:W-:Y:S05]  /*7e70*/  @!P0 BRA `(.L_x_130) ;  /* 0xfffffffc00f08947 */ /* 0x004fea000383ffff */
[----:B------:R-:W-:Y:S05]  /*7e80*/  BRA `(.L_x_63) ;  /* 0xffffffb800307947 */ /* 0x000fea000383ffff */
.L_x_67:
[----:B------:R-:W-:-:S07]  /*7e90*/  MOV R0, UR4 ;  /* 0x0000000400007c02 */ /* 0x000fce0008000f00 */
.L_x_131:
[----:B--2---:R2:W4:Y:S02]  /*7ea0*/  SYNCS.PHASECHK.TRANS64.TRYWAIT P0, [R0+URZ], R3 ;  /* 0x00000003000075a7 */ /* 0x00452400080011ff */
[----:B----4-:R-:W-:Y:S05]  /*7eb0*/  @!P0 NANOSLEEP.SYNCS 0x989680 ;  /* 0x009896800000895d */ /* 0x010fea0003900000 */
[----:B------:R-:W4:Y:S02]  /*7ec0*/  @!P0 SYNCS.PHASECHK.TRANS64 P0, [R0+URZ], R3 ;  /* 0x00000003000085a7 */ /* 0x000f2400080010ff */
[----:B----4-:R-:W-:Y:S05]  /*7ed0*/  @!P0 BRA `(.L_x_131) ;  /* 0xfffffffc00f08947 */ /* 0x010fea000383ffff */
[----:B------:R-:W-:Y:S05]  /*7ee0*/  BRA `(.L_x_132) ;  /* 0xffffffbc000c7947 */ /* 0x000fea000383ffff */
.L_x_68:
[----:B------:R-:W-:-:S07]  /*7ef0*/  MOV R0, UR5 ;  /* 0x0000000500007c02 */ /* 0x000fce0008000f00 */
.L_x_133:
[----:B-1----:R1:W2:Y:S02]  /*7f00*/  SYNCS.PHASECHK.TRANS64.TRYWAIT P0, [R0+URZ], R3 ;  /* 0x00000003000075a7 */ /* 0x0022a400080011ff */
[----:B--2---:R-:W-:Y:S05]  /*7f10*/  @!P0 NANOSLEEP.SYNCS 0x989680 ;  /* 0x009896800000895d */ /* 0x004fea0003900000 */
[----:B------:R-:W2:Y:S02]  /*7f20*/  @!P0 SYNCS.PHASECHK.TRANS64 P0, [R0+URZ], R3 ;  /* 0x00000003000085a7 */ /* 0x000ea400080010ff */
[----:B--2---:R-:W-:Y:S05]  /*7f30*/  @!P0 BRA `(.L_x_133) ;  /* 0xfffffffc00f08947 */ /* 0x004fea000383ffff */
[----:B------:R-:W-:Y:S05]  /*7f40*/  BRA `(.L_x_134) ;  /* 0xffffffbc00187947 */ /* 0x000fea000383ffff */
.L_x_69:
[----:B------:R-:W-:-:S07]  /*7f50*/  MOV R0, UR5 ;  /* 0x0000000500007c02 */ /* 0x000fce0008000f00 */
.L_x_135:
[----:B-1----:R1:W2:Y:S02]  /*7f60*/  SYNCS.PHASECHK.TRANS64.TRYWAIT P0, [R0+URZ], R3 ;  /* 0x00000003000075a7 */ /* 0x0022a400080011ff */
[----:B--2---:R-:W-:Y:S05]  /*7f70*/  @!P0 NANOSLEEP.SYNCS 0x989680 ;  /* 0x009896800000895d */ /* 0x004fea0003900000 */
[----:B------:R-:W2:Y:S02]  /*7f80*/  @!P0 SYNCS.PHASECHK.TRANS64 P0, [R0+URZ], R3 ;  /* 0x00000003000085a7 */ /* 0x000ea400080010ff */
[----:B--2---:R-:W-:Y:S05]  /*7f90*/  @!P0 BRA `(.L_x_135) ;  /* 0xfffffffc00f08947 */ /* 0x004fea000383ffff */
[----:B------:R-:W-:Y:S05]  /*7fa0*/  BRA `(.L_x_136) ;  /* 0xffffffbc00247947 */ /* 0x000fea000383ffff */
.L_x_70:
[----:B------:R-:W-:-:S07]  /*7fb0*/  MOV R0, UR4 ;  /* 0x0000000400007c02 */ /* 0x000fce0008000f00 */
.L_x_137:
[----:B-1----:R1:W2:Y:S02]  /*7fc0*/  SYNCS.PHASECHK.TRANS64.TRYWAIT P0, [R0+URZ], R3 ;  /* 0x00000003000075a7 */ /* 0x0022a400080011ff */
[----:B--2---:R-:W-:Y:S05]  /*7fd0*/  @!P0 NANOSLEEP.SYNCS 0x989680 ;  /* 0x009896800000895d */ /* 0x004fea0003900000 */
[----:B------:R-:W2:Y:S02]  /*7fe0*/  @!P0 SYNCS.PHASECHK.TRANS64 P0, [R0+URZ], R3 ;  /* 0x00000003000085a7 */ /* 0x000ea400080010ff */
[----:B--2---:R-:W-:Y:S05]  /*7ff0*/  @!P0 BRA `(.L_x_137) ;  /* 0xfffffffc00f08947 */ /* 0x004fea000383ffff */
[----:B------:R-:W-:Y:S05]  /*8000*/  BRA `(.L_x_138) ;  /* 0xffffffbc00307947 */ /* 0x000fea000383ffff */
.L_x_75:
[----:B--2---:R2:W3:Y:S02]  /*8010*/  SYNCS.PHASECHK.TRANS64.TRYWAIT P0, [R12+URZ+0x70], R9 ;  /* 0x000070090c0075a7 */ /* 0x0044e400080011ff */
[----:B---3--:R-:W-:Y:S05]  /*8020*/  @!P0 NANOSLEEP.SYNCS 0x989680 ;  /* 0x009896800000895d */ /* 0x008fea0003900000 */
[----:B------:R-:W3:Y:S02]  /*8030*/  @!P0 SYNCS.PHASECHK.TRANS64 P0, [R12+URZ+0x70], R9 ;  /* 0x000070090c0085a7 */ /* 0x000ee400080010ff */
[----:B---3--:R-:W-:Y:S05]  /*8040*/  @!P0 BRA `(.L_x_75) ;  /* 0xfffffffc00f08947 */ /* 0x008fea000383ffff */
[----:B------:R-:W-:Y:S05]  /*8050*/  BRA `(.L_x_139) ;  /* 0xffffffc000507947 */ /* 0x000fea000383ffff */
.L_x_78:
[----:B------:R-:W-:Y:S07]  /*8060*/  MOV R0, UR21 ;  /* 0x0000001500007c02 */ /* 0x000fee0008000f00 */
.L_x_140:
[----:B--2---:R2:W3:Y:S02]  /*8070*/  SYNCS.PHASECHK.TRANS64.TRYWAIT P2, [R0+URZ+0x68], R11 ;  /* 0x0000680b000075a7 */ /* 0x0044e400080411ff */
[----:B---3--:R-:W-:Y:S05]  /*8080*/  @!P2 NANOSLEEP.SYNCS 0x989680 ;  /* 0x009896800000a95d */ /* 0x008fea0003900000 */
[----:B------:R-:W3:Y:S02]  /*8090*/  @!P2 SYNCS.PHASECHK.TRANS64 P2, [R0+URZ+0x68], R11 ;  /* 0x0000680b0000a5a7 */ /* 0x000ee400080410ff */
[----:B---3--:R-:W-:Y:S05]  /*80a0*/  @!P2 BRA `(.L_x_140) ;  /* 0xfffffffc00f0a947 */ /* 0x008fea000383ffff */
[----:B------:R-:W-:Y:S05]  /*80b0*/  BRA `(.L_x_77) ;  /* 0xffffffc400b87947 */ /* 0x000fea000383ffff */
.L_x_81:
[----:B--2---:R-:W-:Y:S07]  /*80c0*/  MOV R0, UR21 ;  /* 0x0000001500007c02 */ /* 0x004fee0008000f00 */
.L_x_141:
[----:B--2---:R2:W3:Y:S02]  /*80d0*/  SYNCS.PHASECHK.TRANS64.TRYWAIT P0, [R0+URZ+0x50], R9 ;  /* 0x00005009000075a7 */ /* 0x0044e400080011ff */
[----:B---3--:R-:W-:Y:S05]  /*80e0*/  @!P0 NANOSLEEP.SYNCS 0x989680 ;  /* 0x009896800000895d */ /* 0x008fea0003900000 */
[----:B------:R-:W3:Y:S02]  /*80f0*/  @!P0 SYNCS.PHASECHK.TRANS64 P0, [R0+URZ+0x50], R9 ;  /* 0x00005009000085a7 */ /* 0x000ee400080010ff */
[----:B---3--:R-:W-:Y:S05]  /*8100*/  @!P0 BRA `(.L_x_141) ;  /* 0xfffffffc00f08947 */ /* 0x008fea000383ffff */
[----:B------:R-:W-:Y:S05]  /*8110*/  BRA `(.L_x_142) ;  /* 0xffffffc800147947 */ /* 0x000fea000383ffff */
.L_x_82:
[----:B------:R-:W-:Y:S07]  /*8120*/  MOV R0, UR21 ;  /* 0x0000001500007c02 */ /* 0x000fee0008000f00 */
.L_x_143:
[----:B--2---:R2:W3:Y:S02]  /*8130*/  SYNCS.PHASECHK.TRANS64.TRYWAIT P0, [R0+URZ+0x58], R9 ;  /* 0x00005809000075a7 */ /* 0x0044e400080011ff */
[----:B---3--:R-:W-:Y:S05]  /*8140*/  @!P0 NANOSLEEP.SYNCS 0x989680 ;  /* 0x009896800000895d */ /* 0x008fea0003900000 */
[----:B------:R-:W3:Y:S02]  /*8150*/  @!P0 SYNCS.PHASECHK.TRANS64 P0, [R0+URZ+0x58], R9 ;  /* 0x00005809000085a7 */ /* 0x000ee400080010ff */
[----:B---3--:R-:W-:Y:S05]  /*8160*/  @!P0 BRA `(.L_x_143) ;  /* 0xfffffffc00f08947 */ /* 0x008fea000383ffff */
[----:B------:R-:W-:Y:S05]  /*8170*/  BRA `(.L_x_144) ;  /* 0xffffffc8004c7947 */ /* 0x000fea000383ffff */
.L_x_84:
[----:B------:R-:W-:-:S07]  /*8180*/  MOV R0, UR21 ;  /* 0x0000001500007c02 */ /* 0x000fce0008000f00 */
.L_x_145:
[----:B---3--:R3:W4:Y:S02]  /*8190*/  SYNCS.PHASECHK.TRANS64.TRYWAIT P0, [R0+URZ+0x50], R3 ;  /* 0x00005003000075a7 */ /* 0x00872400080011ff */
[----:B----4-:R-:W-:Y:S05]  /*81a0*/  @!P0 NANOSLEEP.SYNCS 0x989680 ;  /* 0x009896800000895d */ /* 0x010fea0003900000 */
[----:B------:R-:W4:Y:S02]  /*81b0*/  @!P0 SYNCS.PHASECHK.TRANS64 P0, [R0+URZ+0x50], R3 ;  /* 0x00005003000085a7 */ /* 0x000f2400080010ff */
[----:B----4-:R-:W-:Y:S05]  /*81c0*/  @!P0 BRA `(.L_x_145) ;  /* 0xfffffffc00f08947 */ /* 0x010fea000383ffff */
[----:B------:R-:W-:Y:S05]  /*81d0*/  BRA `(.L_x_146) ;  /* 0xffffffc800bc7947 */ /* 0x000fea000383ffff */
.L_x_86:
[----:B-1----:R1:W2:Y:S02]  /*81e0*/  SYNCS.PHASECHK.TRANS64.TRYWAIT P0, [R3+URZ+0x70], R0 ;  /* 0x00007000030075a7 */ /* 0x0022a400080011ff */
[----:B--2---:R-:W-:Y:S05]  /*81f0*/  @!P0 NANOSLEEP.SYNCS 0x989680 ;  /* 0x009896800000895d */ /* 0x004fea0003900000 */
[----:B------:R-:W2:Y:S02]  /*8200*/  @!P0 SYNCS.PHASECHK.TRANS64 P0, [R3+URZ+0x70], R0 ;  /* 0x00007000030085a7 */ /* 0x000ea400080010ff */
[----:B--2---:R-:W-:Y:S05]  /*8210*/  @!P0 BRA `(.L_x_86) ;  /* 0xfffffffc00f08947 */ /* 0x004fea000383ffff */
[----:B------:R-:W-:Y:S05]  /*8220*/  BRA `(.L_x_147) ;  /* 0xffffffcc00847947 */ /* 0x000fea000383ffff */
.L_x_97:
[----:B--2---:R2:W1:Y:S02]  /*8230*/  SYNCS.PHASECHK.TRANS64.TRYWAIT P1, [R2+URZ+0x40], R5 ;  /* 0x00004005020075a7 */ /* 0x00446400080211ff */
[----:B-1----:R-:W-:Y:S05]  /*8240*/  @!P1 NANOSLEEP.SYNCS 0x989680 ;  /* 0x009896800000995d */ /* 0x002fea0003900000 */
[----:B------:R-:W1:Y:S02]  /*8250*/  @!P1 SYNCS.PHASECHK.TRANS64 P1, [R2+URZ+0x40], R5 ;  /* 0x00004005020095a7 */ /* 0x000e6400080210ff */
[----:B-1----:R-:W-:Y:S05]  /*8260*/  @!P1 BRA `(.L_x_97) ;  /* 0xfffffffc00f09947 */ /* 0x002fea000383ffff */
[----:B------:R-:W-:Y:S05]  /*8270*/  BRA `(.L_x_96) ;  /* 0xffffffd800f87947 */ /* 0x000fea000383ffff */
.L_x_99:
[----:B--2---:R2:W4:Y:S02]  /*8280*/  SYNCS.PHASECHK.TRANS64.TRYWAIT P0, [R100+URZ+0x90], R3 ;  /* 0x00009003640075a7 */ /* 0x00452400080011ff */
[----:B----4-:R-:W-:Y:S05]  /*8290*/  @!P0 NANOSLEEP.SYNCS 0x989680 ;  /* 0x009896800000895d */ /* 0x010fea0003900000 */
[----:B------:R-:W4:Y:S02]  /*82a0*/  @!P0 SYNCS.PHASECHK.TRANS64 P0, [R100+URZ+0x90], R3 ;  /* 0x00009003640085a7 */ /* 0x000f2400080010ff */
[----:B----4-:R-:W-:Y:S05]  /*82b0*/  @!P0 BRA `(.L_x_99) ;  /* 0xfffffffc00f08947 */ /* 0x010fea000383ffff */
[----:B------:R-:W-:Y:S05]  /*82c0*/  BRA `(.L_x_98) ;  /* 0xffffffdc00487947 */ /* 0x000fea000383ffff */
.L_x_107:
[----:B---3--:R3:W4:Y:S02]  /*82d0*/  SYNCS.PHASECHK.TRANS64.TRYWAIT P0, [R109+URZ+0x40], R4 ;  /* 0x000040046d0075a7 */ /* 0x00872400080011ff */
[----:B----4-:R-:W-:Y:S05]  /*82e0*/  @!P0 NANOSLEEP.SYNCS 0x989680 ;  /* 0x009896800000895d */ /* 0x010fea0003900000 */
[----:B------:R-:W4:Y:S02]  /*82f0*/  @!P0 SYNCS.PHASECHK.TRANS64 P0, [R109+URZ+0x40], R4 ;  /* 0x000040046d0085a7 */ /* 0x000f2400080010ff */
[----:B----4-:R-:W-:Y:S05]  /*8300*/  @!P0 BRA `(.L_x_107) ;  /* 0xfffffffc00f08947 */ /* 0x010fea000383ffff */
[----:B------:R-:W-:Y:S05]  /*8310*/  BRA `(.L_x_106) ;  /* 0xffffffe8003c7947 */ /* 0x000fea000383ffff */
        .weak           $__internal_0_$__cuda_sm10x_tcgen05_guardrail_trap_col_being_dealloced_not_returned_by_alloc
        .type           $__internal_0_$__cuda_sm10x_tcgen05_guardrail_trap_col_being_dealloced_not_returned_by_alloc,@function
        .size           $__internal_0_$__cuda_sm10x_tcgen05_guardrail_trap_col_being_dealloced_not_returned_by_alloc,($__internal_1_$__cuda_sm10x_tcgen05_guardrail_trap_phase_invalid_during_alloc - $__internal_0_$__cuda_sm10x_tcgen05_guardrail_trap_col_being_dealloced_not_returned_by_alloc)
$__internal_0_$__cuda_sm10x_tcgen05_guardrail_trap_col_being_dealloced_not_returned_by_alloc:
[----:B------:R-:W-:Y:S05]  /*8320*/  BPT.TRAP 0x1 ;  /* 0x000000040000795c */ /* 0x000fea0000300000 */
[----:B------:R-:W-:-:S04]  /*8330*/  HFMA2 R3, -RZ, RZ, 0, 0 ;  /* 0x00000000ff037431 */ /* 0x000fc800000001ff */
[----:B------:R-:W-:Y:S05]  /*8340*/  RET.REL.NODEC R2 `(_ZN7cutlass13device_kernelINS_4gemm6kernel13GemmUniversalIN4cute5tupleIJiiiiEEENS1_10collective13CollectiveMmaINS1_35MainloopSm100TmaUmmaWarpSpecializedILi4ELi2ELi4ENS5_IJNS4_1CILi2EEESB_NSA_ILi1EEEEEEEENS5_IJNSA_ILi64EEENSA_ILi128EEESG_EEENS_12float_e4m3_tENS5_IJlSC_lEEESI_SJ_NS4_8TiledMMAINS4_8MMA_AtomIJNS4_10MMA_TraitsINS4_19SM100_MMA_F8F6F4_SSEJSI_SI_fSF_SG_NS4_17integral_constantINS4_4UMMA5MajorELSQ_0EEESR_NSO_INSP_7ScaleInELSS_0EEEST_EEEEEENS4_6LayoutINS5_IJSC_SC_SC_EEENS5_IJNSA_ILi0EEESY_SY_EEEEENS5_IJNS4_10UnderscoreES11_S11_EEEEENS4_23SM90_TMA_LOAD_MULTICASTENS4_14ComposedLayoutINS4_7SwizzleILi3ELi4ELi3EEENS4_18smem_ptr_flag_bitsILi8EEENSW_INS5_IJNSA_ILi8EEESG_EEENS5_IJSG_SC_EEEEEEEvNS4_8identityES14_S1E_vS1F_EENS_8epilogue10collective18CollectiveEpilogueINS1H_23Sm100TmaWarpSpecializedILi2ELi2ELi32ELb0ELb0EEEJSH_NS5_IJNSW_ISF_SC_EES1M_EEESI_SJ_SI_SJ_NS1H_6fusion15FusionCallbacksIS1L_NS1O_17LinearCombinationISI_fSI_fLNS_15FloatRoundStyleE2EEESH_S1N_JEEENS4_5SM1004TMEM4LOAD26SM100_TMEM_LOAD_16dp32b32xENS4_13SM90_TMA_LOADENS15_INS16_ILi2ELi4ELi3EEES19_NSW_INS5_IJS1A_SF_EEENS5_IJSF_SC_EEEEEEENS4_39AutoVectorizingCopyWithAssumedAlignmentILi128EEENS4_14SM90_TMA_STOREES23_S25_S25_EEEvvEEEEvNT_6ParamsE) ;  /* 0xffffff7c022c7950 */ /* 0x000fea0003c3ffff */
        .weak           $__internal_1_$__cuda_sm10x_tcgen05_guardrail_trap_phase_invalid_during_alloc
        .type           $__internal_1_$__cuda_sm10x_tcgen05_guardrail_trap_phase_invalid_during_alloc,@function
        .size           $__internal_1_$__cuda_sm10x_tcgen05_guardrail_trap_phase_invalid_during_alloc,($__internal_2_$__cuda_sm10x_tcgen05_guardrail_trap_unallocated_columns_being_dealloced - $__internal_1_$__cuda_sm10x_tcgen05_guardrail_trap_phase_invalid_during_alloc)
$__internal_1_$__cuda_sm10x_tcgen05_guardrail_trap_phase_invalid_during_alloc:
[----:B------:R-:W-:Y:S05]  /*8350*/  BPT.TRAP 0x1 ;  /* 0x000000040000795c */ /* 0x000fea0000300000 */
[----:B------:R-:W-:-:S04]  /*8360*/  MOV R5, 0x0 ;  /* 0x0000000000057802 */ /* 0x000fc80000000f00 */
[----:B------:R-:W-:Y:S05]  /*8370*/  RET.REL.NODEC R4 `(_ZN7cutlass13device_kernelINS_4gemm6kernel13GemmUniversalIN4cute5tupleIJiiiiEEENS1_10collective13CollectiveMmaINS1_35MainloopSm100TmaUmmaWarpSpecializedILi4ELi2ELi4ENS5_IJNS4_1CILi2EEESB_NSA_ILi1EEEEEEEENS5_IJNSA_ILi64EEENSA_ILi128EEESG_EEENS_12float_e4m3_tENS5_IJlSC_lEEESI_SJ_NS4_8TiledMMAINS4_8MMA_AtomIJNS4_10MMA_TraitsINS4_19SM100_MMA_F8F6F4_SSEJSI_SI_fSF_SG_NS4_17integral_constantINS4_4UMMA5MajorELSQ_0EEESR_NSO_INSP_7ScaleInELSS_0EEEST_EEEEEENS4_6LayoutINS5_IJSC_SC_SC_EEENS5_IJNSA_ILi0EEESY_SY_EEEEENS5_IJNS4_10UnderscoreES11_S11_EEEEENS4_23SM90_TMA_LOAD_MULTICASTENS4_14ComposedLayoutINS4_7SwizzleILi3ELi4ELi3EEENS4_18smem_ptr_flag_bitsILi8EEENSW_INS5_IJNSA_ILi8EEESG_EEENS5_IJSG_SC_EEEEEEEvNS4_8identityES14_S1E_vS1F_EENS_8epilogue10collective18CollectiveEpilogueINS1H_23Sm100TmaWarpSpecializedILi2ELi2ELi32ELb0ELb0EEEJSH_NS5_IJNSW_ISF_SC_EES1M_EEESI_SJ_SI_SJ_NS1H_6fusion15FusionCallbacksIS1L_NS1O_17LinearCombinationISI_fSI_fLNS_15FloatRoundStyleE2EEESH_S1N_JEEENS4_5SM1004TMEM4LOAD26SM100_TMEM_LOAD_16dp32b32xENS4_13SM90_TMA_LOADENS15_INS16_ILi2ELi4ELi3EEES19_NSW_INS5_IJS1A_SF_EEENS5_IJSF_SC_EEEEEEENS4_39AutoVectorizingCopyWithAssumedAlignmentILi128EEENS4_14SM90_TMA_STOREES23_S25_S25_EEEvvEEEEvNT_6ParamsE) ;  /* 0xffffff7c04207950 */ /* 0x000fea0003c3ffff */
        .weak           $__internal_2_$__cuda_sm10x_tcgen05_guardrail_trap_unallocated_columns_being_dealloced
        .type           $__internal_2_$__cuda_sm10x_tcgen05_guardrail_trap_unallocated_columns_being_dealloced,@function
        .size           $__internal_2_$__cuda_sm10x_tcgen05_guardrail_trap_unallocated_columns_being_dealloced,(.L_x_149 - $__internal_2_$__cuda_sm10x_tcgen05_guardrail_trap_unallocated_columns_being_dealloced)
$__internal_2_$__cuda_sm10x_tcgen05_guardrail_trap_unallocated_columns_being_dealloced:
[----:B------:R-:W-:Y:S05]  /*8380*/  BPT.TRAP 0x1 ;  /* 0x000000040000795c */ /* 0x000fea0000300000 */
[----:B------:R-:W-:-:S04]  /*8390*/  HFMA2 R3, -RZ, RZ, 0, 0 ;  /* 0x00000000ff037431 */ /* 0x000fc800000001ff */
[----:B------:R-:W-:Y:S05]  /*83a0*/  RET.REL.NODEC R2 `(_ZN7cutlass13device_kernelINS_4gemm6kernel13GemmUniversalIN4cute5tupleIJiiiiEEENS1_10collective13CollectiveMmaINS1_35MainloopSm100TmaUmmaWarpSpecializedILi4ELi2ELi4ENS5_IJNS4_1CILi2EEESB_NSA_ILi1EEEEEEEENS5_IJNSA_ILi64EEENSA_ILi128EEESG_EEENS_12float_e4m3_tENS5_IJlSC_lEEESI_SJ_NS4_8TiledMMAINS4_8MMA_AtomIJNS4_10MMA_TraitsINS4_19SM100_MMA_F8F6F4_SSEJSI_SI_fSF_SG_NS4_17integral_constantINS4_4UMMA5MajorELSQ_0EEESR_NSO_INSP_7ScaleInELSS_0EEEST_EEEEEENS4_6LayoutINS5_IJSC_SC_SC_EEENS5_IJNSA_ILi0EEESY_SY_EEEEENS5_IJNS4_10UnderscoreES11_S11_EEEEENS4_23SM90_TMA_LOAD_MULTICASTENS4_14ComposedLayoutINS4_7SwizzleILi3ELi4ELi3EEENS4_18smem_ptr_flag_bitsILi8EEENSW_INS5_IJNSA_ILi8EEESG_EEENS5_IJSG_SC_EEEEEEEvNS4_8identityES14_S1E_vS1F_EENS_8epilogue10collective18CollectiveEpilogueINS1H_23Sm100TmaWarpSpecializedILi2ELi2ELi32ELb0ELb0EEEJSH_NS5_IJNSW_ISF_SC_EES1M_EEESI_SJ_SI_SJ_NS1H_6fusion15FusionCallbacksIS1L_NS1O_17LinearCombinationISI_fSI_fLNS_15FloatRoundStyleE2EEESH_S1N_JEEENS4_5SM1004TMEM4LOAD26SM100_TMEM_LOAD_16dp32b32xENS4_13SM90_TMA_LOADENS15_INS16_ILi2ELi4ELi3EEES19_NSW_INS5_IJS1A_SF_EEENS5_IJSF_SC_EEEEEEENS4_39AutoVectorizingCopyWithAssumedAlignmentILi128EEENS4_14SM90_TMA_STOREES23_S25_S25_EEEvvEEEEvNT_6ParamsE) ;  /* 0xffffff7c02147950 */ /* 0x000fea0003c3ffff */
.L_x_148:
[----:B------:R-:W-:-:S00]  /*83b0*/  BRA `(.L_x_148) ;  /* 0xfffffffc00fc7947 */ /* 0x000fc0000383ffff */
[----:B------:R-:W-:-:S00]  /*83c0*/  NOP ;  /* 0x0000000000007918 */ /* 0x000fc00000000000 */
        /* <DEDUP_REMOVED lines=11> */
.L_x_149:


//--------------------- .nv.global.init           --------------------------
	.section	.nv.global.init,"aw",@progbits
.nv.global.init:
	.type		$str$27,@object
	.size		$str$27,($str$28 - $str$27)
$str$27:
        /*0000*/ 	.byte	0x28, 0x61, 0x64, 0x64, 0x72, 0x65, 0x73, 0x73, 0x20, 0x26, 0x20, 0x6d, 0x61, 0x73, 0x6b, 0x29
        /*0010*/ 	.byte	0x20, 0x3d, 0x3d, 0x20, 0x30, 0x00
	.type		$str$28,@object
	.size		$str$28,($str$26 - $str$28)
$str$28:
        /*0016*/ 	.byte	0x2f, 0x74, 0x6d, 0x70, 0x2f, 0x63, 0x75, 0x74, 0x6c, 0x61, 0x73, 0x73, 0x5f, 0x73, 0x77, 0x65
        /*0026*/ 	.byte	0x65, 0x70, 0x5f, 0x73, 0x72, 0x63, 0x2f, 0x69, 0x6e, 0x63, 0x6c, 0x75, 0x64, 0x65, 0x2f, 0x63
        /*0036*/ 	.byte	0x75, 0x74, 0x65, 0x2f, 0x70, 0x6f, 0x69, 0x6e, 0x74, 0x65, 0x72, 0x5f, 0x66, 0x6c, 0x61, 0x67
        /*0046*/ 	.byte	0x67, 0x65, 0x64, 0x2e, 0x68, 0x70, 0x70, 0x00
	.type		$str$26,@object
	.size		$str$26,($str$25 - $str$26)
$str$26:
        /*004e*/ 	.byte	0x2f, 0x74, 0x6d, 0x70, 0x2f, 0x63, 0x75, 0x74, 0x6c, 0x61, 0x73, 0x73, 0x5f, 0x73, 0x77, 0x65
        /*005e*/ 	.byte	0x65, 0x70, 0x5f, 0x73, 0x72, 0x63, 0x2f, 0x69, 0x6e, 0x63, 0x6c, 0x75, 0x64, 0x65, 0x2f, 0x63
        /*006e*/ 	.byte	0x75, 0x74, 0x65, 0x2f, 0x61, 0x74, 0x6f, 0x6d, 0x2f, 0x63, 0x6f, 0x70, 0x79, 0x5f, 0x74, 0x72
        /*007e*/ 	.byte	0x61, 0x69, 0x74, 0x73, 0x5f, 0x73, 0x6d, 0x31, 0x30, 0x30, 0x2e, 0x68, 0x70, 0x70, 0x00
	.type		$str$25,@object
	.size		$str$25,(__unnamed_1 - $str$25)
$str$25:
        /*008d*/ 	.byte	0x28, 0x28, 0x75, 0x69, 0x6e, 0x74, 0x33, 0x32, 0x5f, 0x74, 0x28, 0x74, 0x68, 0x72, 0x65, 0x61
        /*009d*/ 	.byte	0x64, 0x49, 0x64, 0x78, 0x2e, 0x78, 0x29, 0x20, 0x2f, 0x20, 0x33, 0x32, 0x29, 0x20, 0x25, 0x20
        /*00ad*/ 	.byte	0x34, 0x29, 0x20, 0x3d, 0x3d, 0x20, 0x28, 0x28, 0x28, 0x74, 0x6d, 0x65, 0x6d, 0x5f, 0x61, 0x64
        /*00bd*/ 	.byte	0x64, 0x72, 0x20, 0x3e, 0x3e, 0x20, 0x31, 0x36, 0x29, 0x20, 0x2f, 0x20, 0x33, 0x32, 0x29, 0x20
        /*00cd*/ 	.byte	0x25, 0x20, 0x34, 0x29, 0x00
	.type		__unnamed_1,@object
	.size		__unnamed_1,(__unnamed_2 - __unnamed_1)
__unnamed_1:
        /*00d2*/ 	.byte	0x61, 0x75, 0x74, 0x6f, 0x20, 0x63, 0x75, 0x74, 0x65, 0x3a, 0x3a, 0x61, 0x73, 0x5f, 0x70, 0x6f
        /* <DEDUP_REMOVED lines=24> */
        /*0262*/ 	.byte	0x3c, 0x34, 0x30, 0x39, 0x36, 0x3e, 0x3e, 0x3e, 0x3e, 0x5d, 0x00
	.type		__unnamed_2,@object
	.size		__unnamed_2,(.L_2 - __unnamed_2)
__unnamed_2:
        /* <DEDUP_REMOVED lines=40> */
        /*04ed*/ 	.byte	0x74, 0x65, 0x3a, 0x3a, 0x43, 0x3c, 0x30, 0x3e, 0x3e, 0x3e, 0x3e, 0x5d, 0x00
.L_2:


//--------------------- .nv.shared._ZN7cutlass13device_kernelINS_4gemm6kernel13GemmUniversalIN4cute5tupleIJiiiiEEENS1_10collective13CollectiveMmaINS1_35MainloopSm100TmaUmmaWarpSpecializedILi4ELi2ELi4ENS5_IJNS4_1CILi2EEESB_NSA_ILi1EEEEEEEENS5_IJNSA_ILi64EEENSA_ILi128EEESG_EEENS_12float_e4m3_tENS5_IJlSC_lEEESI_SJ_NS4_8TiledMMAINS4_8MMA_AtomIJNS4_10MMA_TraitsINS4_19SM100_MMA_F8F6F4_SSEJSI_SI_fSF_SG_NS4_17integral_constantINS4_4UMMA5MajorELSQ_0EEESR_NSO_INSP_7ScaleInELSS_0EEEST_EEEEEENS4_6LayoutINS5_IJSC_SC_SC_EEENS5_IJNSA_ILi0EEESY_SY_EEEEENS5_IJNS4_10UnderscoreES11_S11_EEEEENS4_23SM90_TMA_LOAD_MULTICASTENS4_14ComposedLayoutINS4_7SwizzleILi3ELi4ELi3EEENS4_18smem_ptr_flag_bitsILi8EEENSW_INS5_IJNSA_ILi8EEESG_EEENS5_IJSG_SC_EEEEEEEvNS4_8identityES14_S1E_vS1F_EENS_8epilogue10collective18CollectiveEpilogueINS1H_23Sm100TmaWarpSpecializedILi2ELi2ELi32ELb0ELb0EEEJSH_NS5_IJNSW_ISF_SC_EES1M_EEESI_SJ_SI_SJ_NS1H_6fusion15FusionCallbacksIS1L_NS1O_17LinearCombinationISI_fSI_fLNS_15FloatRoundStyleE2EEESH_S1N_JEEENS4_5SM1004TMEM4LOAD26SM100_TMEM_LOAD_16dp32b32xENS4_13SM90_TMA_LOADENS15_INS16_ILi2ELi4ELi3EEES19_NSW_INS5_IJS1A_SF_EEENS5_IJSF_SC_EEEEEEENS4_39AutoVectorizingCopyWithAssumedAlignmentILi128EEENS4_14SM90_TMA_STOREES23_S25_S25_EEEvvEEEEvNT_6ParamsE --------------------------
	.section	.nv.shared._ZN7cutlass13device_kernelINS_4gemm6kernel13GemmUniversalIN4cute5tupleIJiiiiEEENS1_10collective13CollectiveMmaINS1_35MainloopSm100TmaUmmaWarpSpecializedILi4ELi2ELi4ENS5_IJNS4_1CILi2EEESB_NSA_ILi1EEEEEEEENS5_IJNSA_ILi64EEENSA_ILi128EEESG_EEENS_12float_e4m3_tENS5_IJlSC_lEEESI_SJ_NS4_8TiledMMAINS4_8MMA_AtomIJNS4_10MMA_TraitsINS4_19SM100_MMA_F8F6F4_SSEJSI_SI_fSF_SG_NS4_17integral_constantINS4_4UMMA5MajorELSQ_0EEESR_NSO_INSP_7ScaleInELSS_0EEEST_EEEEEENS4_6LayoutINS5_IJSC_SC_SC_EEENS5_IJNSA_ILi0EEESY_SY_EEEEENS5_IJNS4_10UnderscoreES11_S11_EEEEENS4_23SM90_TMA_LOAD_MULTICASTENS4_14ComposedLayoutINS4_7SwizzleILi3ELi4ELi3EEENS4_18smem_ptr_flag_bitsILi8EEENSW_INS5_IJNSA_ILi8EEESG_EEENS5_IJSG_SC_EEEEEEEvNS4_8identityES14_S1E_vS1F_EENS_8epilogue10collective18CollectiveEpilogueINS1H_23Sm100TmaWarpSpecializedILi2ELi2ELi32ELb0ELb0EEEJSH_NS5_IJNSW_ISF_SC_EES1M_EEESI_SJ_SI_SJ_NS1H_6fusion15FusionCallbacksIS1L_NS1O_17LinearCombinationISI_fSI_fLNS_15FloatRoundStyleE2EEESH_S1N_JEEENS4_5SM1004TMEM4LOAD26SM100_TMEM_LOAD_16dp32b32xENS4_13SM90_TMA_LOADENS15_INS16_ILi2ELi4ELi3EEES19_NSW_INS5_IJS1A_SF_EEENS5_IJSF_SC_EEEEEEENS4_39AutoVectorizingCopyWithAssumedAlignmentILi128EEENS4_14SM90_TMA_STOREES23_S25_S25_EEEvvEEEEvNT_6ParamsE,"aw",@nobits
	.sectionflags	@""
	.align	16
	.zero		1024


//--------------------- .nv.shared.reserved.0     --------------------------
	.section	.nv.shared.reserved.0,"aw",@nobits
	.weak		__nv_reservedSMEM_offset_0_alias
	.size		__nv_reservedSMEM_offset_0_alias, 0, 64
	.other		__nv_reservedSMEM_offset_0_alias,@"STO_CUDA_RESERVED_SHARED STV_DEFAULT"
__nv_reservedSMEM_offset_0_alias:
	.zero		0
.nv.shared.reserved.0:
	.zero		64
	.weak		__nv_reservedSMEM_tcgen05_partition
	.type		__nv_reservedSMEM_tcgen05_partition,@object
	.size		__nv_reservedSMEM_tcgen05_partition,(.L_0 - __nv_reservedSMEM_tcgen05_partition)
__nv_reservedSMEM_tcgen05_partition:
	.zero		32
.L_0:


//--------------------- .nv.global                --------------------------
	.section	.nv.global,"aw",@nobits
.nv.global:
	.type		_ZN39_INTERNAL_b3f7b8ac_4_k_cu_0972c5ce_89724cute1_E,@object
	.size		_ZN39_INTERNAL_b3f7b8ac_4_k_cu_0972c5ce_89724cute1_E,(_ZN39_INTERNAL_b3f7b8ac_4_k_cu_0972c5ce_89724cuda3std3__45__cpo6cbeginE - _ZN39_INTERNAL_b3f7b8ac_4_k_cu_0972c5ce_89724cute1_E)
_ZN39_INTERNAL_b3f7b8ac_4_k_cu_0972c5ce_89724cute1_E:
	.zero		1
	.type		_ZN39_INTERNAL_b3f7b8ac_4_k_cu_0972c5ce_89724cuda3std3__45__cpo6cbeginE,@object
	.size		_ZN39_INTERNAL_b3f7b8ac_4_k_cu_0972c5ce_89724cuda3std3__45__cpo6cbeginE,(_ZN39_INTERNAL_b3f7b8ac_4_k_cu_0972c5ce_89724cuda3std3__48in_placeE - _ZN39_INTERNAL_b3f7b8ac_4_k_cu_0972c5ce_89724cuda3std3__45__cpo6cbeginE)
_ZN39_INTERNAL_b3f7b8ac_4_k_cu_0972c5ce_89724cuda3std3__45__cpo6cbeginE:
	.zero		1
	.type		_ZN39_INTERNAL_b3f7b8ac_4_k_cu_0972c5ce_89724cuda3std3__48in_placeE,@object
	.size		_ZN39_INTERNAL_b3f7b8ac_4_k_cu_0972c5ce_89724cuda3std3__48in_placeE,(_ZN39_INTERNAL_b3f7b8ac_4_k_cu_0972c5ce_89724cuda3std6ranges3__45__cpo9iter_moveE - _ZN39_INTERNAL_b3f7b8ac_4_k_cu_0972c5ce_89724cuda3std3__48in_placeE)
_ZN39_INTERNAL_b3f7b8ac_4_k_cu_0972c5ce_89724cuda3std3__48in_placeE:
	.zero		1
	.type		_ZN39_INTERNAL_b3f7b8ac_4_k_cu_0972c5ce_89724cuda3std6ranges3__45__cpo9iter_moveE,@object
	.size		_ZN39_INTERNAL_b3f7b8ac_4_k_cu_0972c5ce_89724cuda3std6ranges3__45__cpo9iter_moveE,(_ZN39_INTERNAL_b3f7b8ac_4_k_cu_0972c5ce_89724cuda3std3__45__cpo5beginE - _ZN39_INTERNAL_b3f7b8ac_4_k_cu_0972c5ce_89724cuda3std6ranges3__45__cpo9iter_moveE)
_ZN39_INTERNAL_b3f7b8ac_4_k_cu_0972c5ce_89724cuda3std6ranges3__45__cpo9iter_moveE:
	.zero		1
	.type		_ZN39_INTERNAL_b3f7b8ac_4_k_cu_0972c5ce_89724cuda3std3__45__cpo5beginE,@object
	.size		_ZN39_INTERNAL_b3f7b8ac_4_k_cu_0972c5ce_89724cuda3std3__45__cpo5beginE,(_ZN39_INTERNAL_b3f7b8ac_4_k_cu_0972c5ce_89724cuda3std3__441_GLOBAL__N__b3f7b8ac_4_k_cu_0972c5ce_89726ignoreE - _ZN39_INTERNAL_b3f7b8ac_4_k_cu_0972c5ce_89724cuda3std3__45__cpo5beginE)
_ZN39_INTERNAL_b3f7b8ac_4_k_cu_0972c5ce_89724cuda3std3__45__cpo5beginE:
	.zero		1
	.type		_ZN39_INTERNAL_b3f7b8ac_4_k_cu_0972c5ce_89724cuda3std3__441_GLOBAL__N__b3f7b8ac_4_k_cu_0972c5ce_89726ignoreE,@object
	.size		_ZN39_INTERNAL_b3f7b8ac_4_k_cu_0972c5ce_89724cuda3std3__441_GLOBAL__N__b3f7b8ac_4_k_cu_0972c5ce_89726ignoreE,(_ZN39_INTERNAL_b3f7b8ac_4_k_cu_0972c5ce_89724cute7productE - _ZN39_INTERNAL_b3f7b8ac_4_k_cu_0972c5ce_89724cuda3std3__441_GLOBAL__N__b3f7b8ac_4_k_cu_0972c5ce_89726ignoreE)
_ZN39_INTERNAL_b3f7b8ac_4_k_cu_0972c5ce_89724cuda3std3__441_GLOBAL__N__b3f7b8ac_4_k_cu_0972c5ce_89726ignoreE:
	.zero		1
	.type		_ZN39_INTERNAL_b3f7b8ac_4_k_cu_0972c5ce_89724cute7productE,@object
	.size		_ZN39_INTERNAL_b3f7b8ac_4_k_cu_0972c5ce_89724cute7productE,(_ZN39_INTERNAL_b3f7b8ac_4_k_cu_0972c5ce_89724cuda3std3__45__cpo3endE - _ZN39_INTERNAL_b3f7b8ac_4_k_cu_0972c5ce_89724cute7productE)
_ZN39_INTERNAL_b3f7b8ac_4_k_cu_0972c5ce_89724cute7productE:
	.zero		1
	.type		_ZN39_INTERNAL_b3f7b8ac_4_k_cu_0972c5ce_89724cuda3std3__45__cpo3endE,@object
	.size		_ZN39_INTERNAL_b3f7b8ac_4_k_cu_0972c5ce_89724cuda3std3__45__cpo3endE,(_ZN39_INTERNAL_b3f7b8ac_4_k_cu_0972c5ce_89724cuda3std3__419piecewise_constructE - _ZN39_INTERNAL_b3f7b8ac_4_k_cu_0972c5ce_89724cuda3std3__45__cpo3endE)
_ZN39_INTERNAL_b3f7b8ac_4_k_cu_0972c5ce_89724cuda3std3__45__cpo3endE:
	.zero		1
	.type		_ZN39_INTERNAL_b3f7b8ac_4_k_cu_0972c5ce_89724cuda3std3__419piecewise_constructE,@object
	.size		_ZN39_INTERNAL_b3f7b8ac_4_k_cu_0972c5ce_89724cuda3std3__419piecewise_constructE,(_ZN39_INTERNAL_b3f7b8ac_4_k_cu_0972c5ce_89724cuda3std3__45__cpo4cendE - _ZN39_INTERNAL_b3f7b8ac_4_k_cu_0972c5ce_89724cuda3std3__419piecewise_constructE)
_ZN39_INTERNAL_b3f7b8ac_4_k_cu_0972c5ce_89724cuda3std3__419piecewise_constructE:
	.zero		1
	.type		_ZN39_INTERNAL_b3f7b8ac_4_k_cu_0972c5ce_89724cuda3std3__45__cpo4cendE,@object
	.size		_ZN39_INTERNAL_b3f7b8ac_4_k_cu_0972c5ce_89724cuda3std3__45__cpo4cendE,(_ZN39_INTERNAL_b3f7b8ac_4_k_cu_0972c5ce_89724cuda3std6ranges3__45__cpo4swapE - _ZN39_INTERNAL_b3f7b8ac_4_k_cu_0972c5ce_89724cuda3std3__45__cpo4cendE)
_ZN39_INTERNAL_b3f7b8ac_4_k_cu_0972c5ce_89724cuda3std3__45__cpo4cendE:
	.zero		1
	.type		_ZN39_INTERNAL_b3f7b8ac_4_k_cu_0972c5ce_89724cuda3std6ranges3__45__cpo4swapE,@object
	.size		_ZN39_INTERNAL_b3f7b8ac_4_k_cu_0972c5ce_89724cuda3std6ranges3__45__cpo4swapE,(.L_10 - _ZN39_INTERNAL_b3f7b8ac_4_k_cu_0972c5ce_89724cuda3std6ranges3__45__cpo4swapE)
_ZN39_INTERNAL_b3f7b8ac_4_k_cu_0972c5ce_89724cuda3std6ranges3__45__cpo4swapE:
	.zero		1
.L_10:


//--------------------- .nv.constant0._ZN7cutlass13device_kernelINS_4gemm6kernel13GemmUniversalIN4cute5tupleIJiiiiEEENS1_10collective13CollectiveMmaINS1_35MainloopSm100TmaUmmaWarpSpecializedILi4ELi2ELi4ENS5_IJNS4_1CILi2EEESB_NSA_ILi1EEEEEEEENS5_IJNSA_ILi64EEENSA_ILi128EEESG_EEENS_12float_e4m3_tENS5_IJlSC_lEEESI_SJ_NS4_8TiledMMAINS4_8MMA_AtomIJNS4_10MMA_TraitsINS4_19SM100_MMA_F8F6F4_SSEJSI_SI_fSF_SG_NS4_17integral_constantINS4_4UMMA5MajorELSQ_0EEESR_NSO_INSP_7ScaleInELSS_0EEEST_EEEEEENS4_6LayoutINS5_IJSC_SC_SC_EEENS5_IJNSA_ILi0EEESY_SY_EEEEENS5_IJNS4_10UnderscoreES11_S11_EEEEENS4_23SM90_TMA_LOAD_MULTICASTENS4_14ComposedLayoutINS4_7SwizzleILi3ELi4ELi3EEENS4_18smem_ptr_flag_bitsILi8EEENSW_INS5_IJNSA_ILi8EEESG_EEENS5_IJSG_SC_EEEEEEEvNS4_8identityES14_S1E_vS1F_EENS_8epilogue10collective18CollectiveEpilogueINS1H_23Sm100TmaWarpSpecializedILi2ELi2ELi32ELb0ELb0EEEJSH_NS5_IJNSW_ISF_SC_EES1M_EEESI_SJ_SI_SJ_NS1H_6fusion15FusionCallbacksIS1L_NS1O_17LinearCombinationISI_fSI_fLNS_15FloatRoundStyleE2EEESH_S1N_JEEENS4_5SM1004TMEM4LOAD26SM100_TMEM_LOAD_16dp32b32xENS4_13SM90_TMA_LOADENS15_INS16_ILi2ELi4ELi3EEES19_NSW_INS5_IJS1A_SF_EEENS5_IJSF_SC_EEEEEEENS4_39AutoVectorizingCopyWithAssumedAlignmentILi128EEENS4_14SM90_TMA_STOREES23_S25_S25_EEEvvEEEEvNT_6ParamsE --------------------------
	.section	.nv.constant0._ZN7cutlass13device_kernelINS_4gemm6kernel13GemmUniversalIN4cute5tupleIJiiiiEEENS1_10collective13CollectiveMmaINS1_35MainloopSm100TmaUmmaWarpSpecializedILi4ELi2ELi4ENS5_IJNS4_1CILi2EEESB_NSA_ILi1EEEEEEEENS5_IJNSA_ILi64EEENSA_ILi128EEESG_EEENS_12float_e4m3_tENS5_IJlSC_lEEESI_SJ_NS4_8TiledMMAINS4_8MMA_AtomIJNS4_10MMA_TraitsINS4_19SM100_MMA_F8F6F4_SSEJSI_SI_fSF_SG_NS4_17integral_constantINS4_4UMMA5MajorELSQ_0EEESR_NSO_INSP_7ScaleInELSS_0EEEST_EEEEEENS4_6LayoutINS5_IJSC_SC_SC_EEENS5_IJNSA_ILi0EEESY_SY_EEEEENS5_IJNS4_10UnderscoreES11_S11_EEEEENS4_23SM90_TMA_LOAD_MULTICASTENS4_14ComposedLayoutINS4_7SwizzleILi3ELi4ELi3EEENS4_18smem_ptr_flag_bitsILi8EEENSW_INS5_IJNSA_ILi8EEESG_EEENS5_IJSG_SC_EEEEEEEvNS4_8identityES14_S1E_vS1F_EENS_8epilogue10collective18CollectiveEpilogueINS1H_23Sm100TmaWarpSpecializedILi2ELi2ELi32ELb0ELb0EEEJSH_NS5_IJNSW_ISF_SC_EES1M_EEESI_SJ_SI_SJ_NS1H_6fusion15FusionCallbacksIS1L_NS1O_17LinearCombinationISI_fSI_fLNS_15FloatRoundStyleE2EEESH_S1N_JEEENS4_5SM1004TMEM4LOAD26SM100_TMEM_LOAD_16dp32b32xENS4_13SM90_TMA_LOADENS15_INS16_ILi2ELi4ELi3EEES19_NSW_INS5_IJS1A_SF_EEENS5_IJSF_SC_EEEEEEENS4_39AutoVectorizingCopyWithAssumedAlignmentILi128EEENS4_14SM90_TMA_STOREES23_S25_S25_EEEvvEEEEvNT_6ParamsE,"a",@progbits
	.sectionflags	@""
	.align	4
.nv.constant0._ZN7cutlass13device_kernelINS_4gemm6kernel13GemmUniversalIN4cute5tupleIJiiiiEEENS1_10collective13CollectiveMmaINS1_35MainloopSm100TmaUmmaWarpSpecializedILi4ELi2ELi4ENS5_IJNS4_1CILi2EEESB_NSA_ILi1EEEEEEEENS5_IJNSA_ILi64EEENSA_ILi128EEESG_EEENS_12float_e4m3_tENS5_IJlSC_lEEESI_SJ_NS4_8TiledMMAINS4_8MMA_AtomIJNS4_10MMA_TraitsINS4_19SM100_MMA_F8F6F4_SSEJSI_SI_fSF_SG_NS4_17integral_constantINS4_4UMMA5MajorELSQ_0EEESR_NSO_INSP_7ScaleInELSS_0EEEST_EEEEEENS4_6LayoutINS5_IJSC_SC_SC_EEENS5_IJNSA_ILi0EEESY_SY_EEEEENS5_IJNS4_10UnderscoreES11_S11_EEEEENS4_23SM90_TMA_LOAD_MULTICASTENS4_14ComposedLayoutINS4_7SwizzleILi3ELi4ELi3EEENS4_18smem_ptr_flag_bitsILi8EEENSW_INS5_IJNSA_ILi8EEESG_EEENS5_IJSG_SC_EEEEEEEvNS4_8identityES14_S1E_vS1F_EENS_8epilogue10collective18CollectiveEpilogueINS1H_23Sm100TmaWarpSpecializedILi2ELi2ELi32ELb0ELb0EEEJSH_NS5_IJNSW_ISF_SC_EES1M_EEESI_SJ_SI_SJ_NS1H_6fusion15FusionCallbacksIS1L_NS1O_17LinearCombinationISI_fSI_fLNS_15FloatRoundStyleE2EEESH_S1N_JEEENS4_5SM1004TMEM4LOAD26SM100_TMEM_LOAD_16dp32b32xENS4_13SM90_TMA_LOADENS15_INS16_ILi2ELi4ELi3EEES19_NSW_INS5_IJS1A_SF_EEENS5_IJSF_SC_EEEEEEENS4_39AutoVectorizingCopyWithAssumedAlignmentILi128EEENS4_14SM90_TMA_STOREES23_S25_S25_EEEvvEEEEvNT_6ParamsE:
	.zero		2944


//--------------------- SYMBOLS --------------------------

	.type		.nv.reservedSmem.offset0,@object
	.size		.nv.reservedSmem.offset0,0x4
	.type		.nv.reservedSmem.cap,@object
	.size		.nv.reservedSmem.cap,0x4
	.type		__assertfail,@function
